// auto-generated by cutlass_sweep.gemm — config: {"arch": "sm_90", "cluster_m": 2, "cluster_n": 2, "dtype": "e4m3", "dtype_b": "e4m3", "layout": "nt", "stages": 0, "tile_k": 64, "tile_m": 64, "tile_n": 128}
#include "cutlass/cutlass.h"
#include "cutlass/gemm/collective/collective_builder.hpp"
#include "cutlass/gemm/device/gemm_universal_adapter.h"
#include "cutlass/gemm/kernel/gemm_universal.hpp"
#include "cutlass/epilogue/collective/collective_builder.hpp"

using ElemA = cutlass::float_e4m3_t;
using ElemB = cutlass::float_e4m3_t;
using ElemCD = cutlass::float_e4m3_t;
using Acc  = float;
using TileShape    = cute::Shape<cute::_64, cute::_128, cute::_64>;
using ClusterShape = cute::Shape<cute::_2, cute::_2, cute::_1>;

using CollectiveEpilogue = typename cutlass::epilogue::collective::CollectiveBuilder<
    cutlass::arch::Sm90, cutlass::arch::OpClassTensorOp,
    TileShape, ClusterShape,
    cutlass::epilogue::collective::EpilogueTileAuto,
    Acc, Acc,
    ElemCD, cutlass::layout::RowMajor, 128 / cutlass::sizeof_bits<ElemCD>::value,
    ElemCD, cutlass::layout::RowMajor, 128 / cutlass::sizeof_bits<ElemCD>::value,
    cutlass::epilogue::collective::EpilogueScheduleAuto
  >::CollectiveOp;

using CollectiveMainloop = typename cutlass::gemm::collective::CollectiveBuilder<
    cutlass::arch::Sm90, cutlass::arch::OpClassTensorOp,
    ElemA, cutlass::layout::RowMajor, 128 / cutlass::sizeof_bits<ElemA>::value,
    ElemB, cutlass::layout::ColumnMajor, 128 / cutlass::sizeof_bits<ElemB>::value,
    Acc,
    TileShape, ClusterShape,
    cutlass::gemm::collective::StageCountAutoCarveout<static_cast<int>(sizeof(typename CollectiveEpilogue::SharedStorage))>,
    cutlass::gemm::collective::KernelScheduleAuto
  >::CollectiveOp;

using GemmKernel = cutlass::gemm::kernel::GemmUniversal<
    cute::Shape<int,int,int,int>,
    CollectiveMainloop,
    CollectiveEpilogue
>;
using Gemm = cutlass::gemm::device::GemmUniversalAdapter<GemmKernel>;

// Force the device kernel symbol into the cubin without needing a host main.
auto* _anchor = &cutlass::device_kernel<GemmKernel>;


// ===== COMPILED SASS (sm_90a) =====

	.target	sm_90a

	.elftype	@"ET_EXEC"


//--------------------- .note.nv.tkinfo           --------------------------
	.section	.note.nv.tkinfo,"",@"SHT_NOTE"
	.sectionflags	@"SHF_NOTE_NV_TKINFO"
	.tkinfo
        /*0018*/ 	.word	0x00000002
        /*0030*/ 	.string	""
        /*0030*/ 	.string	"ptxas"
        /*0030*/ 	.string	"Cuda compilation tools, release 13.0, V13.0.88"
        /*0030*/ 	.string	"Build cuda_13.0.r13.0/compiler.36424714_0"
        /*0030*/ 	.string	"-arch sm_90a -m 64 "



//--------------------- .note.nv.cuinfo           --------------------------
	.section	.note.nv.cuinfo,"",@"SHT_NOTE"
	.sectionflags	@"SHF_NOTE_NV_CUINFO"
        /*0018*/ 	.short	0x0002
        /*001a*/ 	.short	0x005a
        /*001c*/ 	.short	0x0082
	.zero		2


//--------------------- .nv.info                  --------------------------
	.section	.nv.info,"",@"SHT_CUDA_INFO"
	.align	4


	//----- nvinfo : EIATTR_REGCOUNT
	.align		4
        /*0000*/ 	.byte	0x04, 0x2f
        /*0002*/ 	.short	(.L_12 - .L_11)
	.align		4
.L_11:
        /*0004*/ 	.word	index@(_ZN7cutlass13device_kernelINS_4gemm6kernel13GemmUniversalIN4cute5tupleIJiiiiEEENS1_10collective13CollectiveMmaINS1_37MainloopSm90TmaGmmaWarpSpecializedFP8ILi18ENS5_IJNS4_1CILi2EEESB_NSA_ILi1EEEEEENS1_32KernelTmaWarpSpecializedPingpongEEENS5_IJNSA_ILi64EEENSA_ILi128EEESG_EEENS_12float_e4m3_tENS5_IJlSC_lEEESJ_SK_NS4_8TiledMMAINS4_8MMA_AtomIJNS4_4SM904GMMA31MMA_64x128x32_F32E4M3E4M3_SS_TNILNSO_7ScaleInE1ELSQ_1EEEEEENS4_6LayoutINS5_IJSC_SC_SC_EEENS5_IJNSA_ILi0EEESV_SV_EEEEENS5_IJNS4_10UnderscoreESY_SY_EEEEENS4_23SM90_TMA_LOAD_MULTICASTENS4_14ComposedLayoutINS4_7SwizzleILi2ELi4ELi3EEENS4_18smem_ptr_flag_bitsILi8EEENST_INS5_IJNSA_ILi8EEESG_EEENS5_IJSG_SC_EEEEEEEvNS4_8identityES11_S1B_vS1C_EENS_8epilogue10collective6detail29Sm90TmaWarpSpecializedAdapterINS1F_15DefaultEpilogueISJ_SK_SK_NS1E_6thread17LinearCombinationISJ_Li1EffLNS1J_9ScaleType4KindE0ELNS_15FloatRoundStyleE2ESJ_EENS1_15EpilogueDefaultEEEEEvvEEEEvNT_6ParamsE)
        /*0008*/ 	.word	0x000000a8


	//----- nvinfo : EIATTR_FRAME_SIZE
	.align		4
.L_12:
        /*000c*/ 	.byte	0x04, 0x11
        /*000e*/ 	.short	(.L_14 - .L_13)
	.align		4
.L_13:
        /*0010*/ 	.word	index@(_ZN7cutlass13device_kernelINS_4gemm6kernel13GemmUniversalIN4cute5tupleIJiiiiEEENS1_10collective13CollectiveMmaINS1_37MainloopSm90TmaGmmaWarpSpecializedFP8ILi18ENS5_IJNS4_1CILi2EEESB_NSA_ILi1EEEEEENS1_32KernelTmaWarpSpecializedPingpongEEENS5_IJNSA_ILi64EEENSA_ILi128EEESG_EEENS_12float_e4m3_tENS5_IJlSC_lEEESJ_SK_NS4_8TiledMMAINS4_8MMA_AtomIJNS4_4SM904GMMA31MMA_64x128x32_F32E4M3E4M3_SS_TNILNSO_7ScaleInE1ELSQ_1EEEEEENS4_6LayoutINS5_IJSC_SC_SC_EEENS5_IJNSA_ILi0EEESV_SV_EEEEENS5_IJNS4_10UnderscoreESY_SY_EEEEENS4_23SM90_TMA_LOAD_MULTICASTENS4_14ComposedLayoutINS4_7SwizzleILi2ELi4ELi3EEENS4_18smem_ptr_flag_bitsILi8EEENST_INS5_IJNSA_ILi8EEESG_EEENS5_IJSG_SC_EEEEEEEvNS4_8identityES11_S1B_vS1C_EENS_8epilogue10collective6detail29Sm90TmaWarpSpecializedAdapterINS1F_15DefaultEpilogueISJ_SK_SK_NS1E_6thread17LinearCombinationISJ_Li1EffLNS1J_9ScaleType4KindE0ELNS_15FloatRoundStyleE2ESJ_EENS1_15EpilogueDefaultEEEEEvvEEEEvNT_6ParamsE)
        /*0014*/ 	.word	0x00000000


	//----- nvinfo : EIATTR_MIN_STACK_SIZE
	.align		4
.L_14:
        /*0018*/ 	.byte	0x04, 0x12
        /*001a*/ 	.short	(.L_16 - .L_15)
	.align		4
.L_15:
        /*001c*/ 	.word	index@(_ZN7cutlass13device_kernelINS_4gemm6kernel13GemmUniversalIN4cute5tupleIJiiiiEEENS1_10collective13CollectiveMmaINS1_37MainloopSm90TmaGmmaWarpSpecializedFP8ILi18ENS5_IJNS4_1CILi2EEESB_NSA_ILi1EEEEEENS1_32KernelTmaWarpSpecializedPingpongEEENS5_IJNSA_ILi64EEENSA_ILi128EEESG_EEENS_12float_e4m3_tENS5_IJlSC_lEEESJ_SK_NS4_8TiledMMAINS4_8MMA_AtomIJNS4_4SM904GMMA31MMA_64x128x32_F32E4M3E4M3_SS_TNILNSO_7ScaleInE1ELSQ_1EEEEEENS4_6LayoutINS5_IJSC_SC_SC_EEENS5_IJNSA_ILi0EEESV_SV_EEEEENS5_IJNS4_10UnderscoreESY_SY_EEEEENS4_23SM90_TMA_LOAD_MULTICASTENS4_14ComposedLayoutINS4_7SwizzleILi2ELi4ELi3EEENS4_18smem_ptr_flag_bitsILi8EEENST_INS5_IJNSA_ILi8EEESG_EEENS5_IJSG_SC_EEEEEEEvNS4_8identityES11_S1B_vS1C_EENS_8epilogue10collective6detail29Sm90TmaWarpSpecializedAdapterINS1F_15DefaultEpilogueISJ_SK_SK_NS1E_6thread17LinearCombinationISJ_Li1EffLNS1J_9ScaleType4KindE0ELNS_15FloatRoundStyleE2ESJ_EENS1_15EpilogueDefaultEEEEEvvEEEEvNT_6ParamsE)
        /*0020*/ 	.word	0x00000000
.L_16:


//--------------------- .nv.compat                --------------------------
	.section	.nv.compat,"",@"SHT_CUDA_COMPAT_INFO"
	.align	4
        /*0000*/ 	.byte	0x02, 0x09, 0x01, 0x00, 0x02, 0x02, 0x04, 0x00, 0x02, 0x05, 0x05, 0x00, 0x03, 0x07, 0x01, 0x01
        /*0010*/ 	.byte	0x02, 0x03, 0x01, 0x00, 0x02, 0x06, 0x01, 0x00, 0x04, 0x0b, 0x08, 0x00, 0x00, 0x00, 0x00, 0x00
        /*0020*/ 	.byte	0x00, 0x00, 0x00, 0x00


//--------------------- .nv.info._ZN7cutlass13device_kernelINS_4gemm6kernel13GemmUniversalIN4cute5tupleIJiiiiEEENS1_10collective13CollectiveMmaINS1_37MainloopSm90TmaGmmaWarpSpecializedFP8ILi18ENS5_IJNS4_1CILi2EEESB_NSA_ILi1EEEEEENS1_32KernelTmaWarpSpecializedPingpongEEENS5_IJNSA_ILi64EEENSA_ILi128EEESG_EEENS_12float_e4m3_tENS5_IJlSC_lEEESJ_SK_NS4_8TiledMMAINS4_8MMA_AtomIJNS4_4SM904GMMA31MMA_64x128x32_F32E4M3E4M3_SS_TNILNSO_7ScaleInE1ELSQ_1EEEEEENS4_6LayoutINS5_IJSC_SC_SC_EEENS5_IJNSA_ILi0EEESV_SV_EEEEENS5_IJNS4_10UnderscoreESY_SY_EEEEENS4_23SM90_TMA_LOAD_MULTICASTENS4_14ComposedLayoutINS4_7SwizzleILi2ELi4ELi3EEENS4_18smem_ptr_flag_bitsILi8EEENST_INS5_IJNSA_ILi8EEESG_EEENS5_IJSG_SC_EEEEEEEvNS4_8identityES11_S1B_vS1C_EENS_8epilogue10collective6detail29Sm90TmaWarpSpecializedAdapterINS1F_15DefaultEpilogueISJ_SK_SK_NS1E_6thread17LinearCombinationISJ_Li1EffLNS1J_9ScaleType4KindE0ELNS_15FloatRoundStyleE2ESJ_EENS1_15EpilogueDefaultEEEEEvvEEEEvNT_6ParamsE --------------------------
	.section	.nv.info._ZN7cutlass13device_kernelINS_4gemm6kernel13GemmUniversalIN4cute5tupleIJiiiiEEENS1_10collective13CollectiveMmaINS1_37MainloopSm90TmaGmmaWarpSpecializedFP8ILi18ENS5_IJNS4_1CILi2EEESB_NSA_ILi1EEEEEENS1_32KernelTmaWarpSpecializedPingpongEEENS5_IJNSA_ILi64EEENSA_ILi128EEESG_EEENS_12float_e4m3_tENS5_IJlSC_lEEESJ_SK_NS4_8TiledMMAINS4_8MMA_AtomIJNS4_4SM904GMMA31MMA_64x128x32_F32E4M3E4M3_SS_TNILNSO_7ScaleInE1ELSQ_1EEEEEENS4_6LayoutINS5_IJSC_SC_SC_EEENS5_IJNSA_ILi0EEESV_SV_EEEEENS5_IJNS4_10UnderscoreESY_SY_EEEEENS4_23SM90_TMA_LOAD_MULTICASTENS4_14ComposedLayoutINS4_7SwizzleILi2ELi4ELi3EEENS4_18smem_ptr_flag_bitsILi8EEENST_INS5_IJNSA_ILi8EEESG_EEENS5_IJSG_SC_EEEEEEEvNS4_8identityES11_S1B_vS1C_EENS_8epilogue10collective6detail29Sm90TmaWarpSpecializedAdapterINS1F_15DefaultEpilogueISJ_SK_SK_NS1E_6thread17LinearCombinationISJ_Li1EffLNS1J_9ScaleType4KindE0ELNS_15FloatRoundStyleE2ESJ_EENS1_15EpilogueDefaultEEEEEvvEEEEvNT_6ParamsE,"",@"SHT_CUDA_INFO"
	.sectionflags	@""
	.align	4


	//----- nvinfo : EIATTR_CUDA_API_VERSION
	.align		4
        /*0000*/ 	.byte	0x04, 0x37
        /*0002*/ 	.short	(.L_18 - .L_17)
.L_17:
        /*0004*/ 	.word	0x00000082


	//----- nvinfo : EIATTR_KPARAM_INFO
	.align		4
.L_18:
        /*0008*/ 	.byte	0x04, 0x17
        /*000a*/ 	.short	(.L_20 - .L_19)
.L_19:
        /*000c*/ 	.word	0x00000000
        /*0010*/ 	.short	0x0000
        /*0012*/ 	.short	0x0070
        /*0014*/ 	.byte	0x00, 0xf0, 0x01, 0x10


	//----- nvinfo : EIATTR_SPARSE_MMA_MASK
	.align		4
.L_20:
        /*0018*/ 	.byte	0x03, 0x50
        /*001a*/ 	.short	0x0000


	//----- nvinfo : EIATTR_MAXREG_COUNT
	.align		4
        /*001c*/ 	.byte	0x03, 0x1b
        /*001e*/ 	.short	0x00a8


	//----- nvinfo : EIATTR_NUM_BARRIERS
	.align		4
        /*0020*/ 	.byte	0x02, 0x4c
        /*0022*/ 	.byte	0x01
	.zero		1


	//----- nvinfo : EIATTR_MERCURY_ISA_VERSION
	.align		4
        /*0024*/ 	.byte	0x03, 0x5f
        /*0026*/ 	.short	0x0101


	//----- nvinfo : EIATTR_INT_WARP_WIDE_INSTR_OFFSETS
	.align		4
        /*0028*/ 	.byte	0x04, 0x31
        /*002a*/ 	.short	(.L_22 - .L_21)


	//   ....[0]....
.L_21:
        /*002c*/ 	.word	0x000006a0


	//   ....[1]....
        /*0030*/ 	.word	0x000006e0


	//   ....[2]....
        /*0034*/ 	.word	0x00000720


	//   ....[3]....
        /*0038*/ 	.word	0x000007c0


	//   ....[4]....
        /*003c*/ 	.word	0x000007e0


	//   ....[5]....
        /*0040*/ 	.word	0x00000840


	//   ....[6]....
        /*0044*/ 	.word	0x00000930


	//   ....[7]....
        /*0048*/ 	.word	0x00000980


	//   ....[8]....
        /*004c*/ 	.word	0x00003300


	//----- nvinfo : EIATTR_COOP_GROUP_MASK_REGIDS
	.align		4
.L_22:
        /*0050*/ 	.byte	0x04, 0x29
        /*0052*/ 	.short	(.L_24 - .L_23)


	//   ....[0]....
.L_23:
        /*0054*/ 	.word	0xffffffff


	//   ....[1]....
        /*0058*/ 	.word	0xffffffff


	//   ....[2]....
        /*005c*/ 	.word	0xffffffff


	//   ....[3]....
        /*0060*/ 	.word	0xffffffff


	//   ....[4]....
        /*0064*/ 	.word	0xffffffff


	//   ....[5]....
        /*0068*/ 	.word	0xffffffff


	//   ....[6]....
        /*006c*/ 	.word	0xffffffff


	//----- nvinfo : EIATTR_COOP_GROUP_INSTR_OFFSETS
	.align		4
.L_24:
        /*0070*/ 	.byte	0x04, 0x28
        /*0072*/ 	.short	(.L_26 - .L_25)


	//   ....[0]....
.L_25:
        /*0074*/ 	.word	0x00000060


	//   ....[1]....
        /*0078*/ 	.word	0x00000070


	//   ....[2]....
        /*007c*/ 	.word	0x00000130


	//   ....[3]....
        /*0080*/ 	.word	0x000004b0


	//   ....[4]....
        /*0084*/ 	.word	0x000004f0


	//   ....[5]....
        /*0088*/ 	.word	0x00000570


	//   ....[6]....
        /*008c*/ 	.word	0x00000b40


	//----- nvinfo : EIATTR_REG_RECONFIG
	.align		4
.L_26:
        /*0090*/ 	.byte	0x01, 0x54
	.zero		2


	//----- nvinfo : EIATTR_MBARRIER_INSTR_OFFSETS
	.align		4
        /*0094*/ 	.byte	0x04, 0x39
        /*0096*/ 	.short	(.L_28 - .L_27)


	//   ....[0]....
.L_27:
        /*0098*/ 	.word	0x00000250
        /*009c*/ 	.word	0x000000ff
        /*00a0*/ 	.word	0x00000000
        /*00a4*/ 	.short	0x0100
        /*00a6*/ 	.byte	0x08
	.zero		1


	//   ....[1]....
        /*00a8*/ 	.word	0x00000260
        /*00ac*/ 	.word	0x000000ff
        /*00b0*/ 	.word	0x00000090
        /*00b4*/ 	.short	0x0100
        /*00b6*/ 	.byte	0x08
	.zero		1


	//   ....[2]....
        /*00b8*/ 	.word	0x00000270
        /*00bc*/ 	.word	0x000000ff
        /*00c0*/ 	.word	0x00000008
        /*00c4*/ 	.short	0x0100
        /*00c6*/ 	.byte	0x08
	.zero		1


	//   ....[3]....
        /*00c8*/ 	.word	0x00000280
        /*00cc*/ 	.word	0x000000ff
        /*00d0*/ 	.word	0x00000098
        /*00d4*/ 	.short	0x0100
        /*00d6*/ 	.byte	0x08
	.zero		1


	//   ....[4]....
        /*00d8*/ 	.word	0x00000290
        /*00dc*/ 	.word	0x000000ff
        /*00e0*/ 	.word	0x00000010
        /*00e4*/ 	.short	0x0100
        /*00e6*/ 	.byte	0x08
	.zero		1


	//   ....[5]....
        /*00e8*/ 	.word	0x000002a0
        /*00ec*/ 	.word	0x000000ff
        /*00f0*/ 	.word	0x000000a0
        /*00f4*/ 	.short	0x0100
        /*00f6*/ 	.byte	0x08
	.zero		1


	//   ....[6]....
        /*00f8*/ 	.word	0x000002b0
        /*00fc*/ 	.word	0x000000ff
        /*0100*/ 	.word	0x00000018
        /*0104*/ 	.short	0x0100
        /*0106*/ 	.byte	0x08
	.zero		1


	//   ....[7]....
        /*0108*/ 	.word	0x000002c0
        /*010c*/ 	.word	0x000000ff
        /*0110*/ 	.word	0x000000a8
        /*0114*/ 	.short	0x0100
        /*0116*/ 	.byte	0x08
	.zero		1


	//   ....[8]....
        /*0118*/ 	.word	0x000002d0
        /*011c*/ 	.word	0x000000ff
        /*0120*/ 	.word	0x00000020
        /*0124*/ 	.short	0x0100
        /*0126*/ 	.byte	0x08
	.zero		1


	//   ....[9]....
        /*0128*/ 	.word	0x000002e0
        /*012c*/ 	.word	0x000000ff
        /*0130*/ 	.word	0x000000b0
        /*0134*/ 	.short	0x0100
        /*0136*/ 	.byte	0x08
	.zero		1


	//   ....[10]....
        /*0138*/ 	.word	0x000002f0
        /*013c*/ 	.word	0x000000ff
        /*0140*/ 	.word	0x00000028
        /*0144*/ 	.short	0x0100
        /*0146*/ 	.byte	0x08
	.zero		1


	//   ....[11]....
        /*0148*/ 	.word	0x00000300
        /*014c*/ 	.word	0x000000ff
        /*0150*/ 	.word	0x000000b8
        /*0154*/ 	.short	0x0100
        /*0156*/ 	.byte	0x08
	.zero		1


	//   ....[12]....
        /*0158*/ 	.word	0x00000310
        /*015c*/ 	.word	0x000000ff
        /*0160*/ 	.word	0x00000030
        /*0164*/ 	.short	0x0100
        /*0166*/ 	.byte	0x08
	.zero		1


	//   ....[13]....
        /*0168*/ 	.word	0x00000320
        /*016c*/ 	.word	0x000000ff
        /*0170*/ 	.word	0x000000c0
        /*0174*/ 	.short	0x0100
        /*0176*/ 	.byte	0x08
	.zero		1


	//   ....[14]....
        /*0178*/ 	.word	0x00000330
        /*017c*/ 	.word	0x000000ff
        /*0180*/ 	.word	0x00000038
        /*0184*/ 	.short	0x0100
        /*0186*/ 	.byte	0x08
	.zero		1


	//   ....[15]....
        /*0188*/ 	.word	0x00000340
        /*018c*/ 	.word	0x000000ff
        /*0190*/ 	.word	0x000000c8
        /*0194*/ 	.short	0x0100
        /*0196*/ 	.byte	0x08
	.zero		1


	//   ....[16]....
        /*0198*/ 	.word	0x00000350
        /*019c*/ 	.word	0x000000ff
        /*01a0*/ 	.word	0x00000040
        /*01a4*/ 	.short	0x0100
        /*01a6*/ 	.byte	0x08
	.zero		1


	//   ....[17]....
        /*01a8*/ 	.word	0x00000360
        /*01ac*/ 	.word	0x000000ff
        /*01b0*/ 	.word	0x000000d0
        /*01b4*/ 	.short	0x0100
        /*01b6*/ 	.byte	0x08
	.zero		1


	//   ....[18]....
        /*01b8*/ 	.word	0x00000370
        /*01bc*/ 	.word	0x000000ff
        /*01c0*/ 	.word	0x00000048
        /*01c4*/ 	.short	0x0100
        /*01c6*/ 	.byte	0x08
	.zero		1


	//   ....[19]....
        /*01c8*/ 	.word	0x00000380
        /*01cc*/ 	.word	0x000000ff
        /*01d0*/ 	.word	0x000000d8
        /*01d4*/ 	.short	0x0100
        /*01d6*/ 	.byte	0x08
	.zero		1


	//   ....[20]....
        /*01d8*/ 	.word	0x00000390
        /*01dc*/ 	.word	0x000000ff
        /*01e0*/ 	.word	0x00000050
        /*01e4*/ 	.short	0x0100
        /*01e6*/ 	.byte	0x08
	.zero		1


	//   ....[21]....
        /*01e8*/ 	.word	0x000003a0
        /*01ec*/ 	.word	0x000000ff
        /*01f0*/ 	.word	0x000000e0
        /*01f4*/ 	.short	0x0100
        /*01f6*/ 	.byte	0x08
	.zero		1


	//   ....[22]....
        /*01f8*/ 	.word	0x000003b0
        /*01fc*/ 	.word	0x000000ff
        /*0200*/ 	.word	0x00000058
        /*0204*/ 	.short	0x0100
        /*0206*/ 	.byte	0x08
	.zero		1


	//   ....[23]....
        /*0208*/ 	.word	0x000003c0
        /*020c*/ 	.word	0x000000ff
        /*0210*/ 	.word	0x000000e8
        /*0214*/ 	.short	0x0100
        /*0216*/ 	.byte	0x08
	.zero		1


	//   ....[24]....
        /*0218*/ 	.word	0x000003d0
        /*021c*/ 	.word	0x000000ff
        /*0220*/ 	.word	0x00000060
        /*0224*/ 	.short	0x0100
        /*0226*/ 	.byte	0x08
	.zero		1


	//   ....[25]....
        /*0228*/ 	.word	0x000003e0
        /*022c*/ 	.word	0x000000ff
        /*0230*/ 	.word	0x000000f0
        /*0234*/ 	.short	0x0100
        /*0236*/ 	.byte	0x08
	.zero		1


	//   ....[26]....
        /*0238*/ 	.word	0x000003f0
        /*023c*/ 	.word	0x000000ff
        /*0240*/ 	.word	0x00000068
        /*0244*/ 	.short	0x0100
        /*0246*/ 	.byte	0x08
	.zero		1


	//   ....[27]....
        /*0248*/ 	.word	0x00000400
        /*024c*/ 	.word	0x000000ff
        /*0250*/ 	.word	0x000000f8
        /*0254*/ 	.short	0x0100
        /*0256*/ 	.byte	0x08
	.zero		1


	//   ....[28]....
        /*0258*/ 	.word	0x00000410
        /*025c*/ 	.word	0x000000ff
        /*0260*/ 	.word	0x00000070
        /*0264*/ 	.short	0x0100
        /*0266*/ 	.byte	0x08
	.zero		1


	//   ....[29]....
        /*0268*/ 	.word	0x00000420
        /*026c*/ 	.word	0x000000ff
        /*0270*/ 	.word	0x00000100
        /*0274*/ 	.short	0x0100
        /*0276*/ 	.byte	0x08
	.zero		1


	//   ....[30]....
        /*0278*/ 	.word	0x00000430
        /*027c*/ 	.word	0x000000ff
        /*0280*/ 	.word	0x00000078
        /*0284*/ 	.short	0x0100
        /*0286*/ 	.byte	0x08
	.zero		1


	//   ....[31]....
        /*0288*/ 	.word	0x00000440
        /*028c*/ 	.word	0x000000ff
        /*0290*/ 	.word	0x00000108
        /*0294*/ 	.short	0x0100
        /*0296*/ 	.byte	0x08
	.zero		1


	//   ....[32]....
        /*0298*/ 	.word	0x00000450
        /*029c*/ 	.word	0x000000ff
        /*02a0*/ 	.word	0x00000080
        /*02a4*/ 	.short	0x0100
        /*02a6*/ 	.byte	0x08
	.zero		1


	//   ....[33]....
        /*02a8*/ 	.word	0x00000460
        /*02ac*/ 	.word	0x000000ff
        /*02b0*/ 	.word	0x00000110
        /*02b4*/ 	.short	0x0100
        /*02b6*/ 	.byte	0x08
	.zero		1


	//   ....[34]....
        /*02b8*/ 	.word	0x00000470
        /*02bc*/ 	.word	0x000000ff
        /*02c0*/ 	.word	0x00000088
        /*02c4*/ 	.short	0x0100
        /*02c6*/ 	.byte	0x08
	.zero		1


	//   ....[35]....
        /*02c8*/ 	.word	0x00000480
        /*02cc*/ 	.word	0x000000ff
        /*02d0*/ 	.word	0x00000118
        /*02d4*/ 	.short	0x0100
        /*02d6*/ 	.byte	0x08
	.zero		1


	//   ....[36]....
        /*02d8*/ 	.word	0x000009b0
        /*02dc*/ 	.word	0x000000ff
        /*02e0*/ 	.word	0x00000150
        /*02e4*/ 	.short	0x0100
        /*02e6*/ 	.byte	0x08
	.zero		1


	//   ....[37]....
        /*02e8*/ 	.word	0x00000a50
        /*02ec*/ 	.word	0x000000ff
        /*02f0*/ 	.word	0x00000158
        /*02f4*/ 	.short	0x0100
        /*02f6*/ 	.byte	0x08
	.zero		1


	//   ....[38]....
        /*02f8*/ 	.word	0x00000ac0
        /*02fc*/ 	.word	0x000000ff
        /*0300*/ 	.word	0x00000130
        /*0304*/ 	.short	0x0100
        /*0306*/ 	.byte	0x09
	.zero		1


	//   ....[39]....
        /*0308*/ 	.word	0x00000ad0
        /*030c*/ 	.word	0x000000ff
        /*0310*/ 	.word	0x00000138
        /*0314*/ 	.short	0x0100
        /*0316*/ 	.byte	0x09
	.zero		1


	//   ....[40]....
        /*0318*/ 	.word	0x00000ae0
        /*031c*/ 	.word	0x000000ff
        /*0320*/ 	.word	0x00000140
        /*0324*/ 	.short	0x0100
        /*0326*/ 	.byte	0x09
	.zero		1


	//   ....[41]....
        /*0328*/ 	.word	0x00000af0
        /*032c*/ 	.word	0x000000ff
        /*0330*/ 	.word	0x00000148
        /*0334*/ 	.short	0x0100
        /*0336*/ 	.byte	0x09
	.zero		1


	//   ....[42]....
        /*0338*/ 	.word	0x00001850
        /*033c*/ 	.word	0x000000ff
        /*0340*/ 	.word	0xfffffff8
        /*0344*/ 	.short	0x010a
        /*0346*/ 	.byte	0x0f
	.zero		1


	//   ....[43]....
        /*0348*/ 	.word	0x00001d30
        /*034c*/ 	.word	0x000000ff
        /*0350*/ 	.word	0x00000000
        /*0354*/ 	.short	0x010a
        /*0356*/ 	.byte	0x06
	.zero		1


	//   ....[44]....
        /*0358*/ 	.word	0x00001d70
        /*035c*/ 	.word	0x000000ff
        /*0360*/ 	.word	0x00000000
        /*0364*/ 	.short	0x010a
        /*0366*/ 	.byte	0x06
	.zero		1


	//   ....[45]....
        /*0368*/ 	.word	0x00002670
        /*036c*/ 	.word	0x000000ff
        /*0370*/ 	.word	0x00000000
        /*0374*/ 	.short	0x010a
        /*0376*/ 	.byte	0x09
	.zero		1


	//   ....[46]....
        /*0378*/ 	.word	0x000026b0
        /*037c*/ 	.word	0x000000ff
        /*0380*/ 	.word	0x00000000
        /*0384*/ 	.short	0x010a
        /*0386*/ 	.byte	0x09
	.zero		1


	//   ....[47]....
        /*0388*/ 	.word	0x00002d10
        /*038c*/ 	.word	0x00000015
        /*0390*/ 	.word	0x00000000
        /*0394*/ 	.short	0x0101
        /*0396*/ 	.byte	0x3f
	.zero		1


	//   ....[48]....
        /*0398*/ 	.word	0x00003290
        /*039c*/ 	.word	0x00000013
        /*03a0*/ 	.word	0x00000000
        /*03a4*/ 	.short	0x0101
        /*03a6*/ 	.byte	0x15
	.zero		1


	//   ....[49]....
        /*03a8*/ 	.word	0x000033a0
        /*03ac*/ 	.word	0x00000013
        /*03b0*/ 	.word	0x00000000
        /*03b4*/ 	.short	0x0101
        /*03b6*/ 	.byte	0x3f
	.zero		1


	//   ....[50]....
        /*03b8*/ 	.word	0x00003460
        /*03bc*/ 	.word	0x000000ff
        /*03c0*/ 	.word	0x00000008
        /*03c4*/ 	.short	0x010a
        /*03c6*/ 	.byte	0x0f
	.zero		1


	//   ....[51]....
        /*03c8*/ 	.word	0x00007d00
        /*03cc*/ 	.word	0x00000004
        /*03d0*/ 	.word	0x00000000
        /*03d4*/ 	.short	0x0101
        /*03d6*/ 	.byte	0x15
	.zero		1


	//   ....[52]....
        /*03d8*/ 	.word	0x00008700
        /*03dc*/ 	.word	0x00000013
        /*03e0*/ 	.word	0x00000090
        /*03e4*/ 	.short	0x010a
        /*03e6*/ 	.byte	0x3f
	.zero		1


	//   ....[53]....
        /*03e8*/ 	.word	0x00008ab0
        /*03ec*/ 	.word	0x0000000a
        /*03f0*/ 	.word	0x00000158
        /*03f4*/ 	.short	0x0101
        /*03f6*/ 	.byte	0x3f
	.zero		1


	//   ....[54]....
        /*03f8*/ 	.word	0x00009210
        /*03fc*/ 	.word	0x00000005
        /*0400*/ 	.word	0x00000000
        /*0404*/ 	.short	0x010a
        /*0406*/ 	.byte	0x3f
	.zero		1


	//   ....[55]....
        /*0408*/ 	.word	0x00009290
        /*040c*/ 	.word	0x00000007
        /*0410*/ 	.word	0x00000000
        /*0414*/ 	.short	0x010a
        /*0416*/ 	.byte	0x3f
	.zero		1


	//   ....[56]....
        /*0418*/ 	.word	0x00009320
        /*041c*/ 	.word	0x00000006
        /*0420*/ 	.word	0x00000000
        /*0424*/ 	.short	0x010a
        /*0426*/ 	.byte	0x3f
	.zero		1


	//   ....[57]....
        /*0428*/ 	.word	0x000093b0
        /*042c*/ 	.word	0x00000009
        /*0430*/ 	.word	0x00000000
        /*0434*/ 	.short	0x010a
        /*0436*/ 	.byte	0x3f
	.zero		1


	//   ....[58]....
        /*0438*/ 	.word	0x00009440
        /*043c*/ 	.word	0x00000006
        /*0440*/ 	.word	0x00000000
        /*0444*/ 	.short	0x010a
        /*0446*/ 	.byte	0x3f
	.zero		1


	//   ....[59]....
        /*0448*/ 	.word	0x000094d0
        /*044c*/ 	.word	0x00000009
        /*0450*/ 	.word	0x00000000
        /*0454*/ 	.short	0x010a
        /*0456*/ 	.byte	0x3f
	.zero		1


	//   ....[60]....
        /*0458*/ 	.word	0x00009560
        /*045c*/ 	.word	0x00000006
        /*0460*/ 	.word	0x00000000
        /*0464*/ 	.short	0x010a
        /*0466*/ 	.byte	0x3f
	.zero		1


	//   ....[61]....
        /*0468*/ 	.word	0x000095f0
        /*046c*/ 	.word	0x00000009
        /*0470*/ 	.word	0x00000000
        /*0474*/ 	.short	0x010a
        /*0476*/ 	.byte	0x3f
	.zero		1


	//   ....[62]....
        /*0478*/ 	.word	0x00009680
        /*047c*/ 	.word	0x00000006
        /*0480*/ 	.word	0x00000000
        /*0484*/ 	.short	0x010a
        /*0486*/ 	.byte	0x3f
	.zero		1


	//   ....[63]....
        /*0488*/ 	.word	0x00009710
        /*048c*/ 	.word	0x00000009
        /*0490*/ 	.word	0x00000000
        /*0494*/ 	.short	0x010a
        /*0496*/ 	.byte	0x3f
	.zero		1


	//   ....[64]....
        /*0498*/ 	.word	0x000097a0
        /*049c*/ 	.word	0x00000006
        /*04a0*/ 	.word	0x00000000
        /*04a4*/ 	.short	0x010a
        /*04a6*/ 	.byte	0x3f
	.zero		1


	//   ....[65]....
        /*04a8*/ 	.word	0x00009830
        /*04ac*/ 	.word	0x00000009
        /*04b0*/ 	.word	0x00000000
        /*04b4*/ 	.short	0x010a
        /*04b6*/ 	.byte	0x3f
	.zero		1


	//   ....[66]....
        /*04b8*/ 	.word	0x000098c0
        /*04bc*/ 	.word	0x00000006
        /*04c0*/ 	.word	0x00000000
        /*04c4*/ 	.short	0x010a
        /*04c6*/ 	.byte	0x3f
	.zero		1


	//   ....[67]....
        /*04c8*/ 	.word	0x00009950
        /*04cc*/ 	.word	0x00000009
        /*04d0*/ 	.word	0x00000000
        /*04d4*/ 	.short	0x010a
        /*04d6*/ 	.byte	0x3f
	.zero		1


	//   ....[68]....
        /*04d8*/ 	.word	0x000099e0
        /*04dc*/ 	.word	0x00000006
        /*04e0*/ 	.word	0x00000000
        /*04e4*/ 	.short	0x010a
        /*04e6*/ 	.byte	0x3f
	.zero		1


	//   ....[69]....
        /*04e8*/ 	.word	0x00009a70
        /*04ec*/ 	.word	0x00000009
        /*04f0*/ 	.word	0x00000000
        /*04f4*/ 	.short	0x010a
        /*04f6*/ 	.byte	0x3f
	.zero		1


	//   ....[70]....
        /*04f8*/ 	.word	0x00009b00
        /*04fc*/ 	.word	0x00000006
        /*0500*/ 	.word	0x00000000
        /*0504*/ 	.short	0x010a
        /*0506*/ 	.byte	0x3f
	.zero		1


	//   ....[71]....
        /*0508*/ 	.word	0x00009b90
        /*050c*/ 	.word	0x00000003
        /*0510*/ 	.word	0x00000000
        /*0514*/ 	.short	0x010a
        /*0516*/ 	.byte	0x3f
	.zero		1


	//   ....[72]....
        /*0518*/ 	.word	0x00009c00
        /*051c*/ 	.word	0x00000013
        /*0520*/ 	.word	0xfffffff8
        /*0524*/ 	.short	0x010a
        /*0526*/ 	.byte	0x3f
	.zero		1


	//   ....[73]....
        /*0528*/ 	.word	0x00009c60
        /*052c*/ 	.word	0x00000013
        /*0530*/ 	.word	0x00000000
        /*0534*/ 	.short	0x010a
        /*0536*/ 	.byte	0x3f
	.zero		1


	//   ....[74]....
        /*0538*/ 	.word	0x00009cc0
        /*053c*/ 	.word	0x00000015
        /*0540*/ 	.word	0x00000000
        /*0544*/ 	.short	0x010a
        /*0546*/ 	.byte	0x3f
	.zero		1


	//   ....[75]....
        /*0548*/ 	.word	0x00009d20
        /*054c*/ 	.word	0x00000013
        /*0550*/ 	.word	0x00000008
        /*0554*/ 	.short	0x010a
        /*0556*/ 	.byte	0x3f
	.zero		1


	//   ....[76]....
        /*0558*/ 	.word	0x00009df0
        /*055c*/ 	.word	0x00000013
        /*0560*/ 	.word	0x00000090
        /*0564*/ 	.short	0x010a
        /*0566*/ 	.byte	0x3f
	.zero		1


	//   ....[77]....
        /*0568*/ 	.word	0x00009ed0
        /*056c*/ 	.word	0x00000005
        /*0570*/ 	.word	0x00000000
        /*0574*/ 	.short	0x010a
        /*0576*/ 	.byte	0x3f
	.zero		1


	//   ....[78]....
        /*0578*/ 	.word	0x00009f20
        /*057c*/ 	.word	0x00000007
        /*0580*/ 	.word	0x00000000
        /*0584*/ 	.short	0x010a
        /*0586*/ 	.byte	0x3f
	.zero		1


	//   ....[79]....
        /*0588*/ 	.word	0x00009f70
        /*058c*/ 	.word	0x00000006
        /*0590*/ 	.word	0x00000000
        /*0594*/ 	.short	0x010a
        /*0596*/ 	.byte	0x3f
	.zero		1


	//   ....[80]....
        /*0598*/ 	.word	0x00009fc0
        /*059c*/ 	.word	0x00000009
        /*05a0*/ 	.word	0x00000000
        /*05a4*/ 	.short	0x010a
        /*05a6*/ 	.byte	0x3f
	.zero		1


	//   ....[81]....
        /*05a8*/ 	.word	0x0000a010
        /*05ac*/ 	.word	0x00000006
        /*05b0*/ 	.word	0x00000000
        /*05b4*/ 	.short	0x010a
        /*05b6*/ 	.byte	0x3f
	.zero		1


	//   ....[82]....
        /*05b8*/ 	.word	0x0000a060
        /*05bc*/ 	.word	0x00000009
        /*05c0*/ 	.word	0x00000000
        /*05c4*/ 	.short	0x010a
        /*05c6*/ 	.byte	0x3f
	.zero		1


	//   ....[83]....
        /*05c8*/ 	.word	0x0000a0b0
        /*05cc*/ 	.word	0x00000006
        /*05d0*/ 	.word	0x00000000
        /*05d4*/ 	.short	0x010a
        /*05d6*/ 	.byte	0x3f
	.zero		1


	//   ....[84]....
        /*05d8*/ 	.word	0x0000a100
        /*05dc*/ 	.word	0x00000009
        /*05e0*/ 	.word	0x00000000
        /*05e4*/ 	.short	0x010a
        /*05e6*/ 	.byte	0x3f
	.zero		1


	//   ....[85]....
        /*05e8*/ 	.word	0x0000a150
        /*05ec*/ 	.word	0x00000006
        /*05f0*/ 	.word	0x00000000
        /*05f4*/ 	.short	0x010a
        /*05f6*/ 	.byte	0x3f
	.zero		1


	//   ....[86]....
        /*05f8*/ 	.word	0x0000a1a0
        /*05fc*/ 	.word	0x00000009
        /*0600*/ 	.word	0x00000000
        /*0604*/ 	.short	0x010a
        /*0606*/ 	.byte	0x3f
	.zero		1


	//   ....[87]....
        /*0608*/ 	.word	0x0000a1f0
        /*060c*/ 	.word	0x00000006
        /*0610*/ 	.word	0x00000000
        /*0614*/ 	.short	0x010a
        /*0616*/ 	.byte	0x3f
	.zero		1


	//   ....[88]....
        /*0618*/ 	.word	0x0000a240
        /*061c*/ 	.word	0x00000009
        /*0620*/ 	.word	0x00000000
        /*0624*/ 	.short	0x010a
        /*0626*/ 	.byte	0x3f
	.zero		1


	//   ....[89]....
        /*0628*/ 	.word	0x0000a290
        /*062c*/ 	.word	0x00000006
        /*0630*/ 	.word	0x00000000
        /*0634*/ 	.short	0x010a
        /*0636*/ 	.byte	0x3f
	.zero		1


	//   ....[90]....
        /*0638*/ 	.word	0x0000a2e0
        /*063c*/ 	.word	0x00000009
        /*0640*/ 	.word	0x00000000
        /*0644*/ 	.short	0x010a
        /*0646*/ 	.byte	0x3f
	.zero		1


	//   ....[91]....
        /*0648*/ 	.word	0x0000a330
        /*064c*/ 	.word	0x00000006
        /*0650*/ 	.word	0x00000000
        /*0654*/ 	.short	0x010a
        /*0656*/ 	.byte	0x3f
	.zero		1


	//   ....[92]....
        /*0658*/ 	.word	0x0000a380
        /*065c*/ 	.word	0x00000009
        /*0660*/ 	.word	0x00000000
        /*0664*/ 	.short	0x010a
        /*0666*/ 	.byte	0x3f
	.zero		1


	//   ....[93]....
        /*0668*/ 	.word	0x0000a3d0
        /*066c*/ 	.word	0x00000006
        /*0670*/ 	.word	0x00000000
        /*0674*/ 	.short	0x010a
        /*0676*/ 	.byte	0x3f
	.zero		1


	//----- nvinfo : EIATTR_NUM_MBARRIERS
	.align		4
.L_28:
        /*0678*/ 	.byte	0x03, 0x38
        /*067a*/ 	.short	0x002a


	//----- nvinfo : EIATTR_EXIT_INSTR_OFFSETS
	.align		4
        /*067c*/ 	.byte	0x04, 0x1c
        /*067e*/ 	.short	(.L_30 - .L_29)


	//   ....[0]....
.L_29:
        /*0680*/ 	.word	0x00001590


	//   ....[1]....
        /*0684*/ 	.word	0x000015f0


	//   ....[2]....
        /*0688*/ 	.word	0x00008310


	//   ....[3]....
        /*068c*/ 	.word	0x00008340


	//   ....[4]....
        /*0690*/ 	.word	0x00009be0


	//----- nvinfo : EIATTR_MAX_THREADS
	.align		4
.L_30:
        /*0694*/ 	.byte	0x04, 0x05
        /*0696*/ 	.short	(.L_32 - .L_31)
.L_31:
        /*0698*/ 	.word	0x00000180
        /*069c*/ 	.word	0x00000001
        /*06a0*/ 	.word	0x00000001


	//----- nvinfo : EIATTR_CRS_STACK_SIZE
	.align		4
.L_32:
        /*06a4*/ 	.byte	0x04, 0x1e
        /*06a6*/ 	.short	(.L_34 - .L_33)
.L_33:
        /*06a8*/ 	.word	0x00000000


	//----- nvinfo : EIATTR_CBANK_PARAM_SIZE
	.align		4
.L_34:
        /*06ac*/ 	.byte	0x03, 0x19
        /*06ae*/ 	.short	0x0470


	//----- nvinfo : EIATTR_PARAM_CBANK
	.align		4
        /*06b0*/ 	.byte	0x04, 0x0a
        /*06b2*/ 	.short	(.L_36 - .L_35)
	.align		4
.L_35:
        /*06b4*/ 	.word	index@(.nv.constant0._ZN7cutlass13device_kernelINS_4gemm6kernel13GemmUniversalIN4cute5tupleIJiiiiEEENS1_10collective13CollectiveMmaINS1_37MainloopSm90TmaGmmaWarpSpecializedFP8ILi18ENS5_IJNS4_1CILi2EEESB_NSA_ILi1EEEEEENS1_32KernelTmaWarpSpecializedPingpongEEENS5_IJNSA_ILi64EEENSA_ILi128EEESG_EEENS_12float_e4m3_tENS5_IJlSC_lEEESJ_SK_NS4_8TiledMMAINS4_8MMA_AtomIJNS4_4SM904GMMA31MMA_64x128x32_F32E4M3E4M3_SS_TNILNSO_7ScaleInE1ELSQ_1EEEEEENS4_6LayoutINS5_IJSC_SC_SC_EEENS5_IJNSA_ILi0EEESV_SV_EEEEENS5_IJNS4_10UnderscoreESY_SY_EEEEENS4_23SM90_TMA_LOAD_MULTICASTENS4_14ComposedLayoutINS4_7SwizzleILi2ELi4ELi3EEENS4_18smem_ptr_flag_bitsILi8EEENST_INS5_IJNSA_ILi8EEESG_EEENS5_IJSG_SC_EEEEEEEvNS4_8identityES11_S1B_vS1C_EENS_8epilogue10collective6detail29Sm90TmaWarpSpecializedAdapterINS1F_15DefaultEpilogueISJ_SK_SK_NS1E_6thread17LinearCombinationISJ_Li1EffLNS1J_9ScaleType4KindE0ELNS_15FloatRoundStyleE2ESJ_EENS1_15EpilogueDefaultEEEEEvvEEEEvNT_6ParamsE)
        /*06b8*/ 	.short	0x0210
        /*06ba*/ 	.short	0x0470


	//----- nvinfo : EIATTR_SW_WAR
	.align		4
.L_36:
        /*06bc*/ 	.byte	0x04, 0x36
        /*06be*/ 	.short	(.L_38 - .L_37)
.L_37:
        /*06c0*/ 	.word	0x00000008
.L_38:


//--------------------- .nv.callgraph             --------------------------
	.section	.nv.callgraph,"",@"SHT_CUDA_CALLGRAPH"
	.align	4
	.sectionentsize	8
	.align		4
        /*0000*/ 	.word	0x00000000
	.align		4
        /*0004*/ 	.word	0xffffffff
	.align		4
        /*0008*/ 	.word	0x00000000
	.align		4
        /*000c*/ 	.word	0xfffffffe
	.align		4
        /*0010*/ 	.word	0x00000000
	.align		4
        /*0014*/ 	.word	0xfffffffd
	.align		4
        /*0018*/ 	.word	0x00000000
	.align		4
        /*001c*/ 	.word	0xfffffffc


//--------------------- .nv.constant4             --------------------------
	.section	.nv.constant4,"a",@progbits
	.align	8
	.align		8
.nv.constant4:
        /*0000*/ 	.dword	_ZN40_INTERNAL_469b6252_4_k_cu_bbc61ad4_256664cuda3std3__45__cpo5beginE
	.align		8
        /*0008*/ 	.dword	_ZN40_INTERNAL_469b6252_4_k_cu_bbc61ad4_256664cuda3std3__45__cpo3endE
	.align		8
        /*0010*/ 	.dword	_ZN40_INTERNAL_469b6252_4_k_cu_bbc61ad4_256664cuda3std3__45__cpo6cbeginE
	.align		8
        /*0018*/ 	.dword	_ZN40_INTERNAL_469b6252_4_k_cu_bbc61ad4_256664cuda3std3__45__cpo4cendE
	.align		8
        /*0020*/ 	.dword	_ZN40_INTERNAL_469b6252_4_k_cu_bbc61ad4_256664cuda3std3__442_GLOBAL__N__469b6252_4_k_cu_bbc61ad4_256666ignoreE
	.align		8
        /*0028*/ 	.dword	_ZN40_INTERNAL_469b6252_4_k_cu_bbc61ad4_256664cuda3std3__419piecewise_constructE
	.align		8
        /*0030*/ 	.dword	_ZN40_INTERNAL_469b6252_4_k_cu_bbc61ad4_256664cuda3std3__48in_placeE
	.align		8
        /*0038*/ 	.dword	_ZN40_INTERNAL_469b6252_4_k_cu_bbc61ad4_256664cuda3std6ranges3__45__cpo4swapE
	.align		8
        /*0040*/ 	.dword	_ZN40_INTERNAL_469b6252_4_k_cu_bbc61ad4_256664cuda3std6ranges3__45__cpo9iter_moveE
	.align		8
        /*0048*/ 	.dword	_ZN40_INTERNAL_469b6252_4_k_cu_bbc61ad4_256664cute7productE
	.align		8
        /*0050*/ 	.dword	_ZN40_INTERNAL_469b6252_4_k_cu_bbc61ad4_256664cute1_E


//--------------------- .text._ZN7cutlass13device_kernelINS_4gemm6kernel13GemmUniversalIN4cute5tupleIJiiiiEEENS1_10collective13CollectiveMmaINS1_37MainloopSm90TmaGmmaWarpSpecializedFP8ILi18ENS5_IJNS4_1CILi2EEESB_NSA_ILi1EEEEEENS1_32KernelTmaWarpSpecializedPingpongEEENS5_IJNSA_ILi64EEENSA_ILi128EEESG_EEENS_12float_e4m3_tENS5_IJlSC_lEEESJ_SK_NS4_8TiledMMAINS4_8MMA_AtomIJNS4_4SM904GMMA31MMA_64x128x32_F32E4M3E4M3_SS_TNILNSO_7ScaleInE1ELSQ_1EEEEEENS4_6LayoutINS5_IJSC_SC_SC_EEENS5_IJNSA_ILi0EEESV_SV_EEEEENS5_IJNS4_10UnderscoreESY_SY_EEEEENS4_23SM90_TMA_LOAD_MULTICASTENS4_14ComposedLayoutINS4_7SwizzleILi2ELi4ELi3EEENS4_18smem_ptr_flag_bitsILi8EEENST_INS5_IJNSA_ILi8EEESG_EEENS5_IJSG_SC_EEEEEEEvNS4_8identityES11_S1B_vS1C_EENS_8epilogue10collective6detail29Sm90TmaWarpSpecializedAdapterINS1F_15DefaultEpilogueISJ_SK_SK_NS1E_6thread17LinearCombinationISJ_Li1EffLNS1J_9ScaleType4KindE0ELNS_15FloatRoundStyleE2ESJ_EENS1_15EpilogueDefaultEEEEEvvEEEEvNT_6ParamsE --------------------------
	.section	.text._ZN7cutlass13device_kernelINS_4gemm6kernel13GemmUniversalIN4cute5tupleIJiiiiEEENS1_10collective13CollectiveMmaINS1_37MainloopSm90TmaGmmaWarpSpecializedFP8ILi18ENS5_IJNS4_1CILi2EEESB_NSA_ILi1EEEEEENS1_32KernelTmaWarpSpecializedPingpongEEENS5_IJNSA_ILi64EEENSA_ILi128EEESG_EEENS_12float_e4m3_tENS5_IJlSC_lEEESJ_SK_NS4_8TiledMMAINS4_8MMA_AtomIJNS4_4SM904GMMA31MMA_64x128x32_F32E4M3E4M3_SS_TNILNSO_7ScaleInE1ELSQ_1EEEEEENS4_6LayoutINS5_IJSC_SC_SC_EEENS5_IJNSA_ILi0EEESV_SV_EEEEENS5_IJNS4_10UnderscoreESY_SY_EEEEENS4_23SM90_TMA_LOAD_MULTICASTENS4_14ComposedLayoutINS4_7SwizzleILi2ELi4ELi3EEENS4_18smem_ptr_flag_bitsILi8EEENST_INS5_IJNSA_ILi8EEESG_EEENS5_IJSG_SC_EEEEEEEvNS4_8identityES11_S1B_vS1C_EENS_8epilogue10collective6detail29Sm90TmaWarpSpecializedAdapterINS1F_15DefaultEpilogueISJ_SK_SK_NS1E_6thread17LinearCombinationISJ_Li1EffLNS1J_9ScaleType4KindE0ELNS_15FloatRoundStyleE2ESJ_EENS1_15EpilogueDefaultEEEEEvvEEEEvNT_6ParamsE,"ax",@progbits
	.align	128
.text._ZN7cutlass13device_kernelINS_4gemm6kernel13GemmUniversalIN4cute5tupleIJiiiiEEENS1_10collective13CollectiveMmaINS1_37MainloopSm90TmaGmmaWarpSpecializedFP8ILi18ENS5_IJNS4_1CILi2EEESB_NSA_ILi1EEEEEENS1_32KernelTmaWarpSpecializedPingpongEEENS5_IJNSA_ILi64EEENSA_ILi128EEESG_EEENS_12float_e4m3_tENS5_IJlSC_lEEESJ_SK_NS4_8TiledMMAINS4_8MMA_AtomIJNS4_4SM904GMMA31MMA_64x128x32_F32E4M3E4M3_SS_TNILNSO_7ScaleInE1ELSQ_1EEEEEENS4_6LayoutINS5_IJSC_SC_SC_EEENS5_IJNSA_ILi0EEESV_SV_EEEEENS5_IJNS4_10UnderscoreESY_SY_EEEEENS4_23SM90_TMA_LOAD_MULTICASTENS4_14ComposedLayoutINS4_7SwizzleILi2ELi4ELi3EEENS4_18smem_ptr_flag_bitsILi8EEENST_INS5_IJNSA_ILi8EEESG_EEENS5_IJSG_SC_EEEEEEEvNS4_8identityES11_S1B_vS1C_EENS_8epilogue10collective6detail29Sm90TmaWarpSpecializedAdapterINS1F_15DefaultEpilogueISJ_SK_SK_NS1E_6thread17LinearCombinationISJ_Li1EffLNS1J_9ScaleType4KindE0ELNS_15FloatRoundStyleE2ESJ_EENS1_15EpilogueDefaultEEEEEvvEEEEvNT_6ParamsE:
        .type           _ZN7cutlass13device_kernelINS_4gemm6kernel13GemmUniversalIN4cute5tupleIJiiiiEEENS1_10collective13CollectiveMmaINS1_37MainloopSm90TmaGmmaWarpSpecializedFP8ILi18ENS5_IJNS4_1CILi2EEESB_NSA_ILi1EEEEEENS1_32KernelTmaWarpSpecializedPingpongEEENS5_IJNSA_ILi64EEENSA_ILi128EEESG_EEENS_12float_e4m3_tENS5_IJlSC_lEEESJ_SK_NS4_8TiledMMAINS4_8MMA_AtomIJNS4_4SM904GMMA31MMA_64x128x32_F32E4M3E4M3_SS_TNILNSO_7ScaleInE1ELSQ_1EEEEEENS4_6LayoutINS5_IJSC_SC_SC_EEENS5_IJNSA_ILi0EEESV_SV_EEEEENS5_IJNS4_10UnderscoreESY_SY_EEEEENS4_23SM90_TMA_LOAD_MULTICASTENS4_14ComposedLayoutINS4_7SwizzleILi2ELi4ELi3EEENS4_18smem_ptr_flag_bitsILi8EEENST_INS5_IJNSA_ILi8EEESG_EEENS5_IJSG_SC_EEEEEEEvNS4_8identityES11_S1B_vS1C_EENS_8epilogue10collective6detail29Sm90TmaWarpSpecializedAdapterINS1F_15DefaultEpilogueISJ_SK_SK_NS1E_6thread17LinearCombinationISJ_Li1EffLNS1J_9ScaleType4KindE0ELNS_15FloatRoundStyleE2ESJ_EENS1_15EpilogueDefaultEEEEEvvEEEEvNT_6ParamsE,@function
        .size           _ZN7cutlass13device_kernelINS_4gemm6kernel13GemmUniversalIN4cute5tupleIJiiiiEEENS1_10collective13CollectiveMmaINS1_37MainloopSm90TmaGmmaWarpSpecializedFP8ILi18ENS5_IJNS4_1CILi2EEESB_NSA_ILi1EEEEEENS1_32KernelTmaWarpSpecializedPingpongEEENS5_IJNSA_ILi64EEENSA_ILi128EEESG_EEENS_12float_e4m3_tENS5_IJlSC_lEEESJ_SK_NS4_8TiledMMAINS4_8MMA_AtomIJNS4_4SM904GMMA31MMA_64x128x32_F32E4M3E4M3_SS_TNILNSO_7ScaleInE1ELSQ_1EEEEEENS4_6LayoutINS5_IJSC_SC_SC_EEENS5_IJNSA_ILi0EEESV_SV_EEEEENS5_IJNS4_10UnderscoreESY_SY_EEEEENS4_23SM90_TMA_LOAD_MULTICASTENS4_14ComposedLayoutINS4_7SwizzleILi2ELi4ELi3EEENS4_18smem_ptr_flag_bitsILi8EEENST_INS5_IJNSA_ILi8EEESG_EEENS5_IJSG_SC_EEEEEEEvNS4_8identityES11_S1B_vS1C_EENS_8epilogue10collective6detail29Sm90TmaWarpSpecializedAdapterINS1F_15DefaultEpilogueISJ_SK_SK_NS1E_6thread17LinearCombinationISJ_Li1EffLNS1J_9ScaleType4KindE0ELNS_15FloatRoundStyleE2ESJ_EENS1_15EpilogueDefaultEEEEEvvEEEEvNT_6ParamsE,(.L_x_237 - _ZN7cutlass13device_kernelINS_4gemm6kernel13GemmUniversalIN4cute5tupleIJiiiiEEENS1_10collective13CollectiveMmaINS1_37MainloopSm90TmaGmmaWarpSpecializedFP8ILi18ENS5_IJNS4_1CILi2EEESB_NSA_ILi1EEEEEENS1_32KernelTmaWarpSpecializedPingpongEEENS5_IJNSA_ILi64EEENSA_ILi128EEESG_EEENS_12float_e4m3_tENS5_IJlSC_lEEESJ_SK_NS4_8TiledMMAINS4_8MMA_AtomIJNS4_4SM904GMMA31MMA_64x128x32_F32E4M3E4M3_SS_TNILNSO_7ScaleInE1ELSQ_1EEEEEENS4_6LayoutINS5_IJSC_SC_SC_EEENS5_IJNSA_ILi0EEESV_SV_EEEEENS5_IJNS4_10UnderscoreESY_SY_EEEEENS4_23SM90_TMA_LOAD_MULTICASTENS4_14ComposedLayoutINS4_7SwizzleILi2ELi4ELi3EEENS4_18smem_ptr_flag_bitsILi8EEENST_INS5_IJNSA_ILi8EEESG_EEENS5_IJSG_SC_EEEEEEEvNS4_8identityES11_S1B_vS1C_EENS_8epilogue10collective6detail29Sm90TmaWarpSpecializedAdapterINS1F_15DefaultEpilogueISJ_SK_SK_NS1E_6thread17LinearCombinationISJ_Li1EffLNS1J_9ScaleType4KindE0ELNS_15FloatRoundStyleE2ESJ_EENS1_15EpilogueDefaultEEEEEvvEEEEvNT_6ParamsE)
        .other          _ZN7cutlass13device_kernelINS_4gemm6kernel13GemmUniversalIN4cute5tupleIJiiiiEEENS1_10collective13CollectiveMmaINS1_37MainloopSm90TmaGmmaWarpSpecializedFP8ILi18ENS5_IJNS4_1CILi2EEESB_NSA_ILi1EEEEEENS1_32KernelTmaWarpSpecializedPingpongEEENS5_IJNSA_ILi64EEENSA_ILi128EEESG_EEENS_12float_e4m3_tENS5_IJlSC_lEEESJ_SK_NS4_8TiledMMAINS4_8MMA_AtomIJNS4_4SM904GMMA31MMA_64x128x32_F32E4M3E4M3_SS_TNILNSO_7ScaleInE1ELSQ_1EEEEEENS4_6LayoutINS5_IJSC_SC_SC_EEENS5_IJNSA_ILi0EEESV_SV_EEEEENS5_IJNS4_10UnderscoreESY_SY_EEEEENS4_23SM90_TMA_LOAD_MULTICASTENS4_14ComposedLayoutINS4_7SwizzleILi2ELi4ELi3EEENS4_18smem_ptr_flag_bitsILi8EEENST_INS5_IJNSA_ILi8EEESG_EEENS5_IJSG_SC_EEEEEEEvNS4_8identityES11_S1B_vS1C_EENS_8epilogue10collective6detail29Sm90TmaWarpSpecializedAdapterINS1F_15DefaultEpilogueISJ_SK_SK_NS1E_6thread17LinearCombinationISJ_Li1EffLNS1J_9ScaleType4KindE0ELNS_15FloatRoundStyleE2ESJ_EENS1_15EpilogueDefaultEEEEEvvEEEEvNT_6ParamsE,@"STO_CUDA_ENTRY STV_DEFAULT"
_ZN7cutlass13device_kernelINS_4gemm6kernel13GemmUniversalIN4cute5tupleIJiiiiEEENS1_10collective13CollectiveMmaINS1_37MainloopSm90TmaGmmaWarpSpecializedFP8ILi18ENS5_IJNS4_1CILi2EEESB_NSA_ILi1EEEEEENS1_32KernelTmaWarpSpecializedPingpongEEENS5_IJNSA_ILi64EEENSA_ILi128EEESG_EEENS_12float_e4m3_tENS5_IJlSC_lEEESJ_SK_NS4_8TiledMMAINS4_8MMA_AtomIJNS4_4SM904GMMA31MMA_64x128x32_F32E4M3E4M3_SS_TNILNSO_7ScaleInE1ELSQ_1EEEEEENS4_6LayoutINS5_IJSC_SC_SC_EEENS5_IJNSA_ILi0EEESV_SV_EEEEENS5_IJNS4_10UnderscoreESY_SY_EEEEENS4_23SM90_TMA_LOAD_MULTICASTENS4_14ComposedLayoutINS4_7SwizzleILi2ELi4ELi3EEENS4_18smem_ptr_flag_bitsILi8EEENST_INS5_IJNSA_ILi8EEESG_EEENS5_IJSG_SC_EEEEEEEvNS4_8identityES11_S1B_vS1C_EENS_8epilogue10collective6detail29Sm90TmaWarpSpecializedAdapterINS1F_15DefaultEpilogueISJ_SK_SK_NS1E_6thread17LinearCombinationISJ_Li1EffLNS1J_9ScaleType4KindE0ELNS_15FloatRoundStyleE2ESJ_EENS1_15EpilogueDefaultEEEEEvvEEEEvNT_6ParamsE:
[----:B------:R-:W-:Y:S01]  /*0000*/  LDC R1, c[0x0][0x28] ;  /* 0x00000a00ff017b82 */ /* 0x000fe20000000800 */
[----:B------:R-:W0:Y:S01]  /*0010*/  S2R R11, SR_TID.X ;  /* 0x00000000000b7919 */ /* 0x000e220000002100 */
[----:B------:R-:W-:Y:S01]  /*0020*/  ELECT P0, URZ, PT ;  /* 0x00000000003f782f */ /* 0x000fe20003800000 */
[----:B------:R-:W-:Y:S01]  /*0030*/  BSSY B0, `(.L_x_0) ;  /* 0x000000f000007945 */ /* 0x000fe20003800000 */
[--C-:B0-----:R-:W-:Y:S02]  /*0040*/  SHF.R.U32.HI R0, RZ, 0x5, R11.reuse ;  /* 0x00000005ff007819 */ /* 0x101fe4000001160b */
[----:B------:R-:W-:-:S03]  /*0050*/  SHF.R.U32.HI R5, RZ, 0x7, R11 ;  /* 0x00000007ff057819 */ /* 0x000fc6000001160b */
[----:B------:R-:W0:Y:S04]  /*0060*/  SHFL.IDX PT, R2, R0, RZ, 0x1f ;  /* 0x00001fff00027589 */ /* 0x000e2800000e0000 */
[----:B------:R1:W2:Y:S01]  /*0070*/  SHFL.IDX PT, R6, R5, RZ, 0x1f ;  /* 0x00001fff05067589 */ /* 0x0002a200000e0000 */
[----:B0-----:R-:W-:-:S13]  /*0080*/  ISETP.NE.OR P0, PT, R2, RZ, !P0 ;  /* 0x000000ff0200720c */ /* 0x001fda0004705670 */
[----:B-12---:R-:W-:Y:S05]  /*0090*/  @P0 BRA `(.L_x_1) ;  /* 0x0000000000200947 */ /* 0x006fea0003800000 */
[----:B------:R-:W-:Y:S02]  /*00a0*/  ULDC.64 UR4, c[0x0][0x198] ;  /* 0x0000660000047ab9 */ /* 0x000fe40000000a00 */
[----:B------:R-:W-:Y:S02]  /*00b0*/  UIADD3 UR6, UP0, UR4, 0xf0, URZ ;  /* 0x000000f004067890 */ /* 0x000fe4000ff1e03f */
[----:B------:R-:W-:Y:S02]  /*00c0*/  UIADD3 UR4, UP1, UR4, 0x1f0, URZ ;  /* 0x000001f004047890 */ /* 0x000fe4000ff3e03f */
[----:B------:R-:W-:Y:S02]  /*00d0*/  UIADD3.X UR7, URZ, UR5, URZ, UP0, !UPT ;  /* 0x000000053f077290 */ /* 0x000fe400087fe43f */
[----:B------:R-:W-:-:S07]  /*00e0*/  UIADD3.X UR5, URZ, UR5, URZ, UP1, !UPT ;  /* 0x000000053f057290 */ /* 0x000fce0008ffe43f */
[----:B------:R0:W-:Y:S02]  /*00f0*/  UTMACCTL.PF [UR6] ;  /* 0x00000000060079b9 */ /* 0x0001e40008040000 */
[----:B------:R0:W-:Y:S02]  /*0100*/  UTMACCTL.PF [UR4] ;  /* 0x00000000040079b9 */ /* 0x0001e40008040000 */
[----:B0-----:R-:W-:Y:S01]  /*0110*/  NOP ;  /* 0x0000000000007918 */ /* 0x001fe20000000000 */
.L_x_1:
[----:B------:R-:W-:Y:S05]  /*0120*/  BSYNC B0 ;  /* 0x0000000000007941 */ /* 0x000fea0003800000 */
.L_x_0:
[----:B------:R-:W0:Y:S02]  /*0130*/  SHFL.IDX PT, R7, R0, RZ, 0x1f ;  /* 0x00001fff00077589 */ /* 0x000e2400000e0000 */
[----:B0-----:R-:W-:-:S13]  /*0140*/  ISETP.NE.AND P0, PT, R7, RZ, PT ;  /* 0x000000ff0700720c */ /* 0x001fda0003f05270 */
[----:B------:R-:W-:Y:S05]  /*0150*/  @P0 BRA `(.L_x_2) ;  /* 0x0000000000d40947 */ /* 0x000fea0003800000 */
[----:B------:R-:W-:Y:S01]  /*0160*/  ELECT P0, URZ, PT ;  /* 0x00000000003f782f */ /* 0x000fe20003800000 */
[----:B------:R-:W-:-:S12]  /*0170*/  BSSY B0, `(.L_x_2) ;  /* 0x0000033000007945 */ /* 0x000fd80003800000 */
[----:B------:R-:W-:Y:S05]  /*0180*/  @!P0 BRA `(.L_x_3) ;  /* 0x0000000000c48947 */ /* 0x000fea0003800000 */
[----:B------:R-:W0:Y:S01]  /*0190*/  S2UR UR8, SR_CgaCtaId ;  /* 0x00000000000879c3 */ /* 0x000e220000008800 */
[----:B------:R-:W-:Y:S01]  /*01a0*/  UMOV UR4, 0x400 ;  /* 0x0000040000047882 */ /* 0x000fe20000000000 */
[----:B------:R-:W-:Y:S01]  /*01b0*/  UMOV UR5, 0x1 ;  /* 0x0000000100057882 */ /* 0x000fe20000000000 */
[----:B------:R-:W-:Y:S02]  /*01c0*/  UMOV UR6, 0x3 ;  /* 0x0000000300067882 */ /* 0x000fe40000000000 */
[----:B------:R-:W-:-:S04]  /*01d0*/  UIADD3 UR6, -UR6, 0x100000, URZ ;  /* 0x0010000006067890 */ /* 0x000fc8000fffe13f */
[----:B------:R-:W-:Y:S02]  /*01e0*/  USHF.L.U32 UR7, UR6, 0xb, URZ ;  /* 0x0000000b06077899 */ /* 0x000fe4000800063f */
[----:B------:R-:W-:Y:S02]  /*01f0*/  USHF.L.U32 UR6, UR6, 0x1, URZ ;  /* 0x0000000106067899 */ /* 0x000fe4000800063f */
[----:B0-----:R-:W-:Y:S02]  /*0200*/  ULEA UR8, UR8, UR4, 0x18 ;  /* 0x0000000408087291 */ /* 0x001fe4000f8ec03f */
[----:B------:R-:W-:-:S04]  /*0210*/  UIADD3 UR4, -UR5, 0x100000, URZ ;  /* 0x0010000005047890 */ /* 0x000fc8000fffe13f */
[----:B------:R-:W-:Y:S02]  /*0220*/  USHF.L.U32 UR5, UR4, 0xb, URZ ;  /* 0x0000000b04057899 */ /* 0x000fe4000800063f */
[----:B------:R-:W-:Y:S01]  /*0230*/  USHF.L.U32 UR4, UR4, 0x1, URZ ;  /* 0x0000000104047899 */ /* 0x000fe2000800063f */
[----:B------:R-:W0:Y:S11]  /*0240*/  FENCE.VIEW.ASYNC.S ;  /* 0x00000000000073c6 */ /* 0x000e360000000000 */
[----:B0-----:R0:W1:Y:S01]  /*0250*/  SYNCS.EXCH.64 URZ, [UR8], UR4 ;  /* 0x00000004083f75b2 */ /* 0x0010620008000100 */
[----:B------:R0:W2:Y:S01]  /*0260*/  SYNCS.EXCH.64 URZ, [UR8+0x90], UR6 ;  /* 0x00009006083f75b2 */ /* 0x0000a20008000100 */
[----:B------:R0:W3:Y:S01]  /*0270*/  SYNCS.EXCH.64 URZ, [UR8+0x8], UR4 ;  /* 0x00000804083f75b2 */ /* 0x0000e20008000100 */
[----:B------:R0:W4:Y:S01]  /*0280*/  SYNCS.EXCH.64 URZ, [UR8+0x98], UR6 ;  /* 0x00009806083f75b2 */ /* 0x0001220008000100 */
[----:B------:R0:W0:Y:S01]  /*0290*/  SYNCS.EXCH.64 URZ, [UR8+0x10], UR4 ;  /* 0x00001004083f75b2 */ /* 0x0000220008000100 */
        /* <DEDUP_REMOVED lines=31> */
[----:B-1234-:R-:W-:Y:S01]  /*0490*/  NOP ;  /* 0x0000000000007918 */ /* 0x01efe20000000000 */
.L_x_3:
[----:B0-----:R-:W-:Y:S05]  /*04a0*/  BSYNC B0 ;  /* 0x0000000000007941 */ /* 0x001fea0003800000 */
.L_x_2:
[----:B------:R-:W0:Y:S01]  /*04b0*/  SHFL.IDX PT, R3, R0, RZ, 0x1f ;  /* 0x00001fff00037589 */ /* 0x000e2200000e0000 */
[----:B------:R-:W-:Y:S01]  /*04c0*/  SHF.R.S32.HI R4, RZ, 0x1f, R11 ;  /* 0x0000001fff047819 */ /* 0x000fe2000001140b */
[----:B------:R-:W1:Y:S01]  /*04d0*/  S2UR UR12, SR_CTAID.X ;  /* 0x00000000000c79c3 */ /* 0x000e620000002500 */
[----:B------:R-:W-:Y:S01]  /*04e0*/  ELECT P0, URZ, PT ;  /* 0x00000000003f782f */ /* 0x000fe20003800000 */
[----:B------:R2:W3:Y:S01]  /*04f0*/  SHFL.IDX PT, R8, R0, RZ, 0x1f ;  /* 0x00001fff00087589 */ /* 0x0004e200000e0000 */
[----:B------:R-:W-:Y:S02]  /*0500*/  LEA.HI R4, R4, R11, RZ, 0x7 ;  /* 0x0000000b04047211 */ /* 0x000fe400078f38ff */
[----:B------:R-:W-:Y:S01]  /*0510*/  ELECT P1, URZ, PT ;  /* 0x00000000003f782f */ /* 0x000fe20003820000 */
[----:B------:R-:W-:Y:S01]  /*0520*/  NOP ;  /* 0x0000000000007918 */ /* 0x000fe20000000000 */
[----:B------:R-:W4:Y:S01]  /*0530*/  S2R R16, SR_CTAID.Y ;  /* 0x0000000000107919 */ /* 0x000f220000002600 */
[----:B------:R-:W-:Y:S01]  /*0540*/  LOP3.LUT R4, R4, 0xffffff80, RZ, 0xc0, !PT ;  /* 0xffffff8004047812 */ /* 0x000fe200078ec0ff */
[----:B------:R-:W-:Y:S01]  /*0550*/  ULDC UR4, c[0x0][0x150] ;  /* 0x0000540000047ab9 */ /* 0x000fe20000000800 */
[----:B------:R-:W5:Y:S01]  /*0560*/  LDC R12, c[0x0][0x144] ;  /* 0x00005100ff0c7b82 */ /* 0x000f620000000800 */
[----:B------:R3:W5:Y:S01]  /*0570*/  SHFL.IDX PT, R14, R5, RZ, 0x1f ;  /* 0x00001fff050e7589 */ /* 0x00076200000e0000 */
[----:B------:R-:W-:Y:S01]  /*0580*/  UMOV UR11, 0x80 ;  /* 0x00000080000b7882 */ /* 0x000fe20000000000 */
[----:B------:R-:W-:Y:S01]  /*0590*/  IMAD.IADD R10, R11, 0x1, -R4 ;  /* 0x000000010b0a7824 */ /* 0x000fe200078e0a04 */
[----:B------:R-:W-:Y:S01]  /*05a0*/  NOP ;  /* 0x0000000000007918 */ /* 0x000fe20000000000 */
[C---:B------:R-:W-:Y:S01]  /*05b0*/  VIADD R38, R6.reuse, 0xffffffff ;  /* 0xffffffff06267836 */ /* 0x040fe20000000000 */
[----:B------:R-:W-:-:S02]  /*05c0*/  ISETP.NE.AND P4, PT, R6, RZ, PT ;  /* 0x000000ff0600720c */ /* 0x000fc40003f85270 */
[----:B------:R-:W-:Y:S01]  /*05d0*/  SHF.R.S32.HI R19, RZ, 0x1f, R10 ;  /* 0x0000001fff137819 */ /* 0x000fe2000001140a */
[----:B------:R-:W5:Y:S01]  /*05e0*/  LDC R13, c[0x0][0x140] ;  /* 0x00005000ff0d7b82 */ /* 0x000f620000000800 */
[----:B------:R-:W-:Y:S02]  /*05f0*/  ISETP.GE.U32.AND P6, PT, R38, 0x2, PT ;  /* 0x000000022600780c */ /* 0x000fe40003fc6070 */
[----:B0-----:R-:W-:Y:S02]  /*0600*/  ISETP.NE.OR P0, PT, R3, RZ, !P0 ;  /* 0x000000ff0300720c */ /* 0x001fe40004705670 */
[----:B------:R-:W-:Y:S02]  /*0610*/  LEA.HI R3, R19, R10, RZ, 0x3 ;  /* 0x0000000a13037211 */ /* 0x000fe400078f18ff */
[----:B-1----:R-:W-:Y:S01]  /*0620*/  I2FP.F32.U32 R4, UR12 ;  /* 0x0000000c00047c45 */ /* 0x002fe20008201000 */
[----:B------:R-:W0:Y:S01]  /*0630*/  LDC R27, c[0x0][0x148] ;  /* 0x00005200ff1b7b82 */ /* 0x000e220000000800 */
[----:B--2---:R-:W-:-:S02]  /*0640*/  SHF.R.S32.HI R0, RZ, 0x3, R3 ;  /* 0x00000003ff007819 */ /* 0x004fc40000011403 */
[----:B---3--:R-:W-:Y:S01]  /*0650*/  ISETP.NE.OR P1, PT, R8, RZ, !P1 ;  /* 0x000000ff0800720c */ /* 0x008fe20004f25670 */
[----:B------:R-:W-:Y:S01]  /*0660*/  FMUL R9, R4, UR4 ;  /* 0x0000000404097c20 */ /* 0x000fe20008400000 */
[----:B------:R-:W-:Y:S01]  /*0670*/  SHF.R.S32.HI R3, RZ, 0x1f, R3 ;  /* 0x0000001fff037819 */ /* 0x000fe20000011403 */
[----:B------:R-:W-:Y:S01]  /*0680*/  ULDC UR4, c[0x0][0x154] ;  /* 0x0000550000047ab9 */ /* 0x000fe20000000800 */
[----:B------:R-:W-:Y:S01]  /*0690*/  SHF.R.S32.HI R8, RZ, 0x1f, R7 ;  /* 0x0000001fff087819 */ /* 0x000fe20000011407 */
[----:B------:R-:W-:Y:S01]  /*06a0*/  VOTEU.ALL UP1, P0 ;  /* 0x00000000003f7886 */ /* 0x000fe20000020000 */
[----:B------:R-:W-:Y:S01]  /*06b0*/  LEA.HI R4, R3, R0, RZ, 0x2 ;  /* 0x0000000003047211 */ /* 0x000fe200078f10ff */
[----:B------:R-:W1:Y:S01]  /*06c0*/  F2I.U32.TRUNC.NTZ R9, R9 ;  /* 0x0000000900097305 */ /* 0x000e62000020f000 */
[----:B------:R-:W-:Y:S01]  /*06d0*/  LEA.HI R8, R8, R7, RZ, 0x2 ;  /* 0x0000000708087211 */ /* 0x000fe200078f10ff */
[----:B------:R-:W-:Y:S01]  /*06e0*/  VOTEU.ALL UP0, P0 ;  /* 0x00000000003f7886 */ /* 0x000fe20000000000 */
[----:B------:R-:W-:Y:S01]  /*06f0*/  SHF.R.S32.HI R3, RZ, 0x1f, R2 ;  /* 0x0000001fff037819 */ /* 0x000fe20000011402 */
[----:B------:R-:W2:Y:S01]  /*0700*/  @!UP1 S2UR UR7, SR_CgaCtaId ;  /* 0x00000000000799c3 */ /* 0x000ea20000008800 */
[----:B------:R-:W-:Y:S01]  /*0710*/  LOP3.LUT R5, R4, 0xfffffffc, RZ, 0xc0, !PT ;  /* 0xfffffffc04057812 */ /* 0x000fe200078ec0ff */
[----:B------:R-:W-:Y:S01]  /*0720*/  VOTEU.ALL UP2, P1 ;  /* 0x00000000003f7886 */ /* 0x000fe20000840000 */
[----:B------:R-:W-:Y:S01]  /*0730*/  LOP3.LUT R8, R8, 0x3ffffffc, RZ, 0xc0, !PT ;  /* 0x3ffffffc08087812 */ /* 0x000fe200078ec0ff */
[----:B------:R-:W-:Y:S01]  /*0740*/  @!UP1 UMOV UR6, 0x400 ;  /* 0x0000040000069882 */ /* 0x000fe20000000000 */
[----:B------:R-:W-:Y:S01]  /*0750*/  LEA.HI R3, R3, R2, RZ, 0x2 ;  /* 0x0000000203037211 */ /* 0x000fe200078f10ff */
[----:B------:R-:W-:Y:S01]  /*0760*/  IMAD.IADD R5, R0, 0x1, -R5 ;  /* 0x0000000100057824 */ /* 0x000fe200078e0a05 */
[----:B------:R-:W-:Y:S01]  /*0770*/  @!UP2 UMOV UR9, 0x400 ;  /* 0x000004000009a882 */ /* 0x000fe20000000000 */
[----:B------:R-:W-:Y:S01]  /*0780*/  IMAD.IADD R8, R7, 0x1, -R8 ;  /* 0x0000000107087824 */ /* 0x000fe200078e0a08 */
[----:B------:R-:W-:Y:S01]  /*0790*/  LOP3.LUT R3, R3, 0xfffffffc, RZ, 0xc0, !PT ;  /* 0xfffffffc03037812 */ /* 0x000fe200078ec0ff */
[----:B------:R-:W3:Y:S01]  /*07a0*/  @!UP2 S2UR UR10, SR_CgaCtaId ;  /* 0x00000000000aa9c3 */ /* 0x000ee20000008800 */
[----:B-1----:R-:W-:Y:S01]  /*07b0*/  IMAD.MOV R9, RZ, RZ, -R9 ;  /* 0x000000ffff097224 */ /* 0x002fe200078e0a09 */
[----:B------:R-:W-:Y:S01]  /*07c0*/  VOTEU.ALL UP3, P1 ;  /* 0x00000000003f7886 */ /* 0x000fe20000860000 */
[----:B------:R-:W-:Y:S01]  /*07d0*/  IMAD R5, R8, 0x4, R5 ;  /* 0x0000000408057824 */ /* 0x000fe200078e0205 */
[----:B------:R-:W-:Y:S01]  /*07e0*/  VOTEU.ALL UP4, P1 ;  /* 0x00000000003f7886 */ /* 0x000fe20000880000 */
[----:B------:R-:W-:Y:S01]  /*07f0*/  IMAD.IADD R18, R2, 0x1, -R3 ;  /* 0x0000000102127824 */ /* 0x000fe200078e0a03 */
[----:B----4-:R-:W-:Y:S01]  /*0800*/  I2FP.F32.U32 R2, R16 ;  /* 0x0000001000027245 */ /* 0x010fe20000201000 */
[----:B-----5:R-:W-:Y:S01]  /*0810*/  IMAD R25, R12, R9, UR12 ;  /* 0x0000000c0c197e24 */ /* 0x020fe2000f8e0209 */
[C---:B------:R-:W-:Y:S01]  /*0820*/  LEA.HI R0, R5.reuse, R5, RZ, 0x1 ;  /* 0x0000000505007211 */ /* 0x040fe200078f08ff */
[C---:B------:R-:W-:Y:S01]  /*0830*/  IMAD.SHL.U32 R12, R5.reuse, 0x4, RZ ;  /* 0x00000004050c7824 */ /* 0x040fe200078e00ff */
[----:B------:R-:W-:Y:S01]  /*0840*/  VOTEU.ALL UP5, P1 ;  /* 0x00000000003f7886 */ /* 0x000fe200008a0000 */
[----:B------:R-:W-:Y:S01]  /*0850*/  FMUL R2, R2, UR4 ;  /* 0x0000000402027c20 */ /* 0x000fe20008400000 */
[----:B------:R-:W-:Y:S01]  /*0860*/  LOP3.LUT R0, R0, 0xfffffffe, RZ, 0xc0, !PT ;  /* 0xfffffffe00007812 */ /* 0x000fe200078ec0ff */
[----:B------:R-:W-:Y:S01]  /*0870*/  UMOV UR4, 0x20 ;  /* 0x0000002000047882 */ /* 0x000fe20000000000 */
[----:B--2---:R-:W-:Y:S01]  /*0880*/  @!UP1 ULEA UR8, UR7, UR6, 0x18 ;  /* 0x0000000607089291 */ /* 0x004fe2000f8ec03f */
[----:B------:R-:W-:Y:S01]  /*0890*/  LOP3.LUT R12, R5, 0xc, R12, 0x78, !PT ;  /* 0x0000000c050c7812 */ /* 0x000fe200078e780c */
[----:B------:R-:W-:-:S04]  /*08a0*/  @!UP1 UIADD3 UR4, -UR4, 0x100000, URZ ;  /* 0x0010000004049890 */ /* 0x000fc8000fffe13f */
[----:B------:R-:W-:Y:S02]  /*08b0*/  @!UP1 USHF.L.U32 UR5, UR4, 0xb, URZ ;  /* 0x0000000b04059899 */ /* 0x000fe4000800063f */
[----:B------:R-:W-:Y:S01]  /*08c0*/  @!UP1 USHF.L.U32 UR4, UR4, 0x1, URZ ;  /* 0x0000000104049899 */ /* 0x000fe2000800063f */
[----:B------:R-:W-:Y:S01]  /*08d0*/  IMAD.IADD R0, R5, 0x1, -R0 ;  /* 0x0000000105007824 */ /* 0x000fe200078e0a00 */
[----:B------:R-:W1:Y:S01]  /*08e0*/  F2I.U32.TRUNC.NTZ R2, R2 ;  /* 0x0000000200027305 */ /* 0x000e62000020f000 */
[----:B------:R-:W-:-:S04]  /*08f0*/  @!UP2 UIADD3 UR6, -UR11, 0x100000, URZ ;  /* 0x001000000b06a890 */ /* 0x000fc8000fffe13f */
[----:B------:R-:W-:Y:S02]  /*0900*/  @!UP2 USHF.L.U32 UR7, UR6, 0xb, URZ ;  /* 0x0000000b0607a899 */ /* 0x000fe4000800063f */
[----:B------:R-:W-:Y:S01]  /*0910*/  @!UP2 USHF.L.U32 UR6, UR6, 0x1, URZ ;  /* 0x000000010606a899 */ /* 0x000fe2000800063f */
[----:B------:R-:W-:Y:S01]  /*0920*/  ISETP.EQ.U32.AND P3, PT, R13, 0x1, PT ;  /* 0x000000010d00780c */ /* 0x000fe20003f62070 */
[----:B------:R-:W-:Y:S01]  /*0930*/  VOTEU.ALL UP1, P0 ;  /* 0x00000000003f7886 */ /* 0x000fe20000020000 */
[----:B------:R-:W-:Y:S01]  /*0940*/  ISETP.NE.AND P2, PT, R0, R25, PT ;  /* 0x000000190000720c */ /* 0x000fe20003f45270 */
[----:B------:R-:W-:Y:S01]  /*0950*/  IMAD.MOV.U32 R13, RZ, RZ, 0x1 ;  /* 0x00000001ff0d7424 */ /* 0x000fe200078e00ff */
[----:B---3--:R-:W-:Y:S01]  /*0960*/  @!UP2 ULEA UR9, UR10, UR9, 0x18 ;  /* 0x000000090a09a291 */ /* 0x008fe2000f8ec03f */
[----:B------:R-:W-:Y:S01]  /*0970*/  LOP3.LUT P0, RZ, R10, 0x7, RZ, 0xc0, !PT ;  /* 0x000000070aff7812 */ /* 0x000fe2000780c0ff */
[----:B------:R-:W-:Y:S01]  /*0980*/  VOTEU.ALL UP2, P1 ;  /* 0x00000000003f7886 */ /* 0x000fe20000840000 */
[----:B------:R-:W-:Y:S01]  /*0990*/  ISETP.NE.AND P1, PT, R18, 0x3, PT ;  /* 0x000000031200780c */ /* 0x000fe20003f25270 */
[----:B------:R-:W2:Y:S02]  /*09a0*/  FENCE.VIEW.ASYNC.S ;  /* 0x00000000000073c6 */ /* 0x000ea40000000000 */
[----:B--2---:R2:W3:Y:S01]  /*09b0*/  @!UP0 SYNCS.EXCH.64 URZ, [UR8+0x150], UR4 ;  /* 0x00015004083f85b2 */ /* 0x0044e20008000100 */
[----:B------:R-:W-:-:S02]  /*09c0*/  ISETP.LT.U32.AND P0, PT, R12, 0x4, !P0 ;  /* 0x000000040c00780c */ /* 0x000fc40004701070 */
[----:B------:R-:W-:Y:S01]  /*09d0*/  ISETP.EQ.OR P1, PT, R18, RZ, !P1 ;  /* 0x000000ff1200720c */ /* 0x000fe20004f22670 */
[----:B-1----:R-:W-:Y:S01]  /*09e0*/  IMAD.MOV R24, RZ, RZ, -R2 ;  /* 0x000000ffff187224 */ /* 0x002fe200078e0a02 */
[----:B------:R-:W-:Y:S02]  /*09f0*/  R2UR UR15, R14 ;  /* 0x000000000e0f72ca */ /* 0x000fe400000e0000 */
[----:B------:R-:W-:Y:S01]  /*0a00*/  @P2 LEA.HI R0, R12, R12, RZ, 0x1 ;  /* 0x0000000c0c002211 */ /* 0x000fe200078f08ff */
[----:B0-----:R-:W-:Y:S01]  /*0a10*/  IMAD R3, R27, R24, R16 ;  /* 0x000000181b037224 */ /* 0x001fe200078e0210 */
[----:B------:R-:W-:Y:S02]  /*0a20*/  ISETP.EQ.AND P1, PT, R6, RZ, P1 ;  /* 0x000000ff0600720c */ /* 0x000fe40000f22270 */
[----:B------:R-:W-:Y:S02]  /*0a30*/  @P2 SHF.R.S32.HI R0, RZ, 0x1, R0 ;  /* 0x00000001ff002819 */ /* 0x000fe40000011400 */
[----:B------:R-:W-:Y:S01]  /*0a40*/  SEL R7, RZ, 0x1, !P1 ;  /* 0x00000001ff077807 */ /* 0x000fe20004800000 */
[----:B------:R2:W0:Y:S01]  /*0a50*/  @!UP1 SYNCS.EXCH.64 URZ, [UR8+0x158], UR4 ;  /* 0x00015804083f95b2 */ /* 0x0004220008000100 */
[----:B------:R-:W-:Y:S01]  /*0a60*/  @P2 ISETP.NE.AND P5, PT, R0, R3, PT ;  /* 0x000000030000220c */ /* 0x000fe20003fa5270 */
[----:B------:R-:W-:Y:S01]  /*0a70*/  NOP ;  /* 0x0000000000007918 */ /* 0x000fe20000000000 */
[----:B------:R-:W-:-:S02]  /*0a80*/  SEL R0, RZ, 0x1, !P0 ;  /* 0x00000001ff007807 */ /* 0x000fc40004000000 */
[----:B------:R-:W-:Y:S02]  /*0a90*/  @P2 SEL R13, RZ, 0x1, P5 ;  /* 0x00000001ff0d2807 */ /* 0x000fe40002800000 */
[----:B------:R-:W-:Y:S02]  /*0aa0*/  SEL R7, R7, 0x2, P6 ;  /* 0x0000000207077807 */ /* 0x000fe40003000000 */
[----:B------:R-:W-:Y:S01]  /*0ab0*/  LOP3.LUT R13, R13, R0, RZ, 0xc0, !PT ;  /* 0x000000000d0d7212 */ /* 0x000fe200078ec0ff */
[----:B------:R2:W1:Y:S01]  /*0ac0*/  @!UP2 SYNCS.EXCH.64 URZ, [UR9+0x130], UR6 ;  /* 0x00013006093fa5b2 */ /* 0x0004620008000100 */
[----:B------:R2:W4:Y:S01]  /*0ad0*/  @!UP3 SYNCS.EXCH.64 URZ, [UR9+0x138], UR6 ;  /* 0x00013806093fb5b2 */ /* 0x0005220008000100 */
[----:B------:R2:W0:Y:S01]  /*0ae0*/  @!UP4 SYNCS.EXCH.64 URZ, [UR9+0x140], UR6 ;  /* 0x00014006093fc5b2 */ /* 0x0004220008000100 */
[----:B------:R2:W0:Y:S01]  /*0af0*/  @!UP5 SYNCS.EXCH.64 URZ, [UR9+0x148], UR6 ;  /* 0x00014806093fd5b2 */ /* 0x0004220008000100 */
[----:B------:R-:W-:Y:S01]  /*0b00*/  NOP ;  /* 0x0000000000007918 */ /* 0x000fe20000000000 */
[----:B--23--:R-:W-:Y:S05]  /*0b10*/  @!P3 BRA `(.L_x_4) ;  /* 0x000000000008b947 */ /* 0x00cfea0003800000 */
[----:B01--4-:R-:W-:Y:S01]  /*0b20*/  UCGABAR_ARV ;  /* 0x00000000000079c7 */ /* 0x013fe20008000000 */
[----:B------:R-:W-:Y:S05]  /*0b30*/  BRA `(.L_x_5) ;  /* 0x0000000000047947 */ /* 0x000fea0003800000 */
.L_x_4:
[----:B01--4-:R-:W-:Y:S01]  /*0b40*/  NOP ;  /* 0x0000000000007918 */ /* 0x013fe20000000000 */
.L_x_5:
[----:B------:R-:W-:Y:S01]  /*0b50*/  ULDC.64 UR4, c[0x0][0x598] ;  /* 0x0001660000047ab9 */ /* 0x000fe20000000a00 */
[----:B------:R-:W-:Y:S01]  /*0b60*/  ULDC.64 UR18, c[0x0][0x208] ;  /* 0x0000820000127ab9 */ /* 0x000fe20000000a00 */
[----:B------:R-:W-:-:S04]  /*0b70*/  ISETP.NE.U32.AND P0, PT, RZ, UR4, PT ;  /* 0x00000004ff007c0c */ /* 0x000fc8000bf05070 */
[----:B------:R-:W-:-:S13]  /*0b80*/  ISETP.NE.AND.EX P0, PT, RZ, UR5, PT, P0 ;  /* 0x00000005ff007c0c */ /* 0x000fda000bf05300 */
[----:B------:R-:W-:Y:S05]  /*0b90*/  @!P0 BRA `(.L_x_6) ;  /* 0x00000000001c8947 */ /* 0x000fea0003800000 */
[----:B------:R-:W0:Y:S02]  /*0ba0*/  LDC.64 R2, c[0x0][0x598] ;  /* 0x00016600ff027b82 */ /* 0x000e240000000a00 */
[----:B0-----:R-:W2:Y:S02]  /*0bb0*/  LDG.E.64 R2, desc[UR18][R2.64] ;  /* 0x0000001202027981 */ /* 0x001ea4000c1e1b00 */
[----:B--2---:R-:W-:-:S04]  /*0bc0*/  ISETP.NE.U32.AND P0, PT, R2, RZ, PT ;  /* 0x000000ff0200720c */ /* 0x004fc80003f05070 */
[----:B------:R-:W-:-:S13]  /*0bd0*/  ISETP.NE.AND.EX P0, PT, R3, RZ, PT, P0 ;  /* 0x000000ff0300720c */ /* 0x000fda0003f05300 */
[----:B------:R-:W-:Y:S05]  /*0be0*/  @!P0 BRA `(.L_x_6) ;  /* 0x0000000000088947 */ /* 0x000fea0003800000 */
[----:B------:R0:W5:Y:S01]  /*0bf0*/  LD.E R14, desc[UR18][R2.64] ;  /* 0x00000012020e7980 */ /* 0x000162000c101900 */
[----:B------:R-:W-:Y:S05]  /*0c00*/  BRA `(.L_x_7) ;  /* 0x0000000000207947 */ /* 0x000fea0003800000 */
.L_x_6:
[----:B------:R-:W-:Y:S02]  /*0c10*/  ULDC.64 UR4, c[0x0][0x588] ;  /* 0x0001620000047ab9 */ /* 0x000fe40000000a00 */
[----:B------:R-:W-:-:S04]  /*0c20*/  ISETP.NE.U32.AND P0, PT, RZ, UR4, PT ;  /* 0x00000004ff007c0c */ /* 0x000fc8000bf05070 */
[----:B------:R-:W-:-:S13]  /*0c30*/  ISETP.NE.AND.EX P0, PT, RZ, UR5, PT, P0 ;  /* 0x00000005ff007c0c */ /* 0x000fda000bf05300 */
[----:B------:R-:W-:Y:S05]  /*0c40*/  @!P0 BRA `(.L_x_8) ;  /* 0x00000000000c8947 */ /* 0x000fea0003800000 */
[----:B------:R-:W0:Y:S02]  /*0c50*/  LDC.64 R14, c[0x0][0x588] ;  /* 0x00016200ff0e7b82 */ /* 0x000e240000000a00 */
[----:B0-----:R1:W5:Y:S01]  /*0c60*/  LDG.E R14, desc[UR18][R14.64] ;  /* 0x000000120e0e7981 */ /* 0x001362000c1e1900 */
[----:B------:R-:W-:Y:S05]  /*0c70*/  BRA `(.L_x_7) ;  /* 0x0000000000047947 */ /* 0x000fea0003800000 */
.L_x_8:
[----:B------:R-:W2:Y:S02]  /*0c80*/  LDC R14, c[0x0][0x580] ;  /* 0x00016000ff0e7b82 */ /* 0x000ea40000000800 */
.L_x_7:
[----:B------:R-:W-:Y:S02]  /*0c90*/  ULDC.64 UR4, c[0x0][0x5a0] ;  /* 0x0001680000047ab9 */ /* 0x000fe40000000a00 */
[----:B------:R-:W-:-:S04]  /*0ca0*/  ISETP.NE.U32.AND P0, PT, RZ, UR4, PT ;  /* 0x00000004ff007c0c */ /* 0x000fc8000bf05070 */
[----:B------:R-:W-:-:S13]  /*0cb0*/  ISETP.NE.AND.EX P0, PT, RZ, UR5, PT, P0 ;  /* 0x00000005ff007c0c */ /* 0x000fda000bf05300 */
[----:B------:R-:W-:Y:S05]  /*0cc0*/  @!P0 BRA `(.L_x_9) ;  /* 0x00000000001c8947 */ /* 0x000fea0003800000 */
[----:B0-----:R-:W0:Y:S02]  /*0cd0*/  LDC.64 R2, c[0x0][0x5a0] ;  /* 0x00016800ff027b82 */ /* 0x001e240000000a00 */
[----:B0-----:R-:W3:Y:S02]  /*0ce0*/  LDG.E.64 R2, desc[UR18][R2.64] ;  /* 0x0000001202027981 */ /* 0x001ee4000c1e1b00 */
[----:B---3--:R-:W-:-:S04]  /*0cf0*/  ISETP.NE.U32.AND P0, PT, R2, RZ, PT ;  /* 0x000000ff0200720c */ /* 0x008fc80003f05070 */
[----:B------:R-:W-:-:S13]  /*0d00*/  ISETP.NE.AND.EX P0, PT, R3, RZ, PT, P0 ;  /* 0x000000ff0300720c */ /* 0x000fda0003f05300 */
[----:B------:R-:W-:Y:S05]  /*0d10*/  @!P0 BRA `(.L_x_9) ;  /* 0x0000000000088947 */ /* 0x000fea0003800000 */
[----:B-1----:R0:W5:Y:S01]  /*0d20*/  LD.E R15, desc[UR18][R2.64] ;  /* 0x00000012020f7980 */ /* 0x002162000c101900 */
[----:B------:R-:W-:Y:S05]  /*0d30*/  BRA `(.L_x_10) ;  /* 0x0000000000207947 */ /* 0x000fea0003800000 */
.L_x_9:
[----:B------:R-:W-:Y:S02]  /*0d40*/  ULDC.64 UR4, c[0x0][0x590] ;  /* 0x0001640000047ab9 */ /* 0x000fe40000000a00 */
[----:B------:R-:W-:-:S04]  /*0d50*/  ISETP.NE.U32.AND P0, PT, RZ, UR4, PT ;  /* 0x00000004ff007c0c */ /* 0x000fc8000bf05070 */
[----:B------:R-:W-:-:S13]  /*0d60*/  ISETP.NE.AND.EX P0, PT, RZ, UR5, PT, P0 ;  /* 0x00000005ff007c0c */ /* 0x000fda000bf05300 */
[----:B------:R-:W-:Y:S05]  /*0d70*/  @!P0 BRA `(.L_x_11) ;  /* 0x00000000000c8947 */ /* 0x000fea0003800000 */
[----:B0-----:R-:W1:Y:S02]  /*0d80*/  LDC.64 R2, c[0x0][0x590] ;  /* 0x00016400ff027b82 */ /* 0x001e640000000a00 */
[----:B-1----:R1:W5:Y:S01]  /*0d90*/  LDG.E R15, desc[UR18][R2.64] ;  /* 0x00000012020f7981 */ /* 0x002362000c1e1900 */
[----:B------:R-:W-:Y:S05]  /*0da0*/  BRA `(.L_x_10) ;  /* 0x0000000000047947 */ /* 0x000fea0003800000 */
.L_x_11:
[----:B-1----:R-:W3:Y:S02]  /*0db0*/  LDC R15, c[0x0][0x584] ;  /* 0x00016100ff0f7b82 */ /* 0x002ee40000000800 */
.L_x_10:
[----:B------:R-:W4:Y:S01]  /*0dc0*/  LDC R0, c[0x0][0x65c] ;  /* 0x00019700ff007b82 */ /* 0x000f220000000800 */
[----:B------:R-:W-:Y:S01]  /*0dd0*/  ULDC UR8, c[0x0][0x28c] ;  /* 0x0000a30000087ab9 */ /* 0x000fe20000000800 */
[----:B------:R-:W-:Y:S01]  /*0de0*/  ISETP.NE.AND P0, PT, R6, 0x2, PT ;  /* 0x000000020600780c */ /* 0x000fe20003f05270 */
[----:B------:R-:W-:Y:S01]  /*0df0*/  UIADD3 UR8, UR8, 0x3f, URZ ;  /* 0x0000003f08087890 */ /* 0x000fe2000fffe03f */
[----:B------:R-:W-:Y:S01]  /*0e00*/  IMAD.U32 R4, RZ, RZ, UR12 ;  /* 0x0000000cff047e24 */ /* 0x000fe2000f8e00ff */
[----:B------:R-:W-:Y:S01]  /*0e10*/  UMOV UR4, URZ ;  /* 0x0000003f00047c82 */ /* 0x000fe20008000000 */
[----:B------:R-:W-:Y:S01]  /*0e20*/  UMOV UR5, URZ ;  /* 0x0000003f00057c82 */ /* 0x000fe20008000000 */
[----:B------:R-:W-:-:S04]  /*0e30*/  USHF.R.S32.HI UR9, URZ, 0x1f, UR8 ;  /* 0x0000001f3f097899 */ /* 0x000fc80008011408 */
[----:B------:R-:W-:-:S04]  /*0e40*/  ULEA.HI UR9, UR9, UR8, URZ, 0x6 ;  /* 0x0000000809097291 */ /* 0x000fc8000f8f303f */
[----:B------:R-:W-:Y:S01]  /*0e50*/  USHF.R.S32.HI UR13, URZ, 0x6, UR9 ;  /* 0x000000063f0d7899 */ /* 0x000fe20008011409 */
[----:B----4-:R-:W-:-:S13]  /*0e60*/  ISETP.NE.AND P2, PT, R0, 0x1, PT ;  /* 0x000000010000780c */ /* 0x010fda0003f45270 */
[----:B01----:R-:W0:Y:S01]  /*0e70*/  @P2 LDC R3, c[0x0][0x10] ;  /* 0x00000400ff032b82 */ /* 0x003e220000000800 */
[----:B------:R-:W-:Y:S02]  /*0e80*/  @P2 IMAD.MOV.U32 R17, RZ, RZ, RZ ;  /* 0x000000ffff112224 */ /* 0x000fe400078e00ff */
[----:B------:R-:W-:-:S05]  /*0e90*/  @P2 IMAD.MOV.U32 R5, RZ, RZ, RZ ;  /* 0x000000ffff052224 */ /* 0x000fca00078e00ff */
[----:B------:R-:W1:Y:S01]  /*0ea0*/  @!P2 LDC R9, c[0x0][0xc] ;  /* 0x00000300ff09ab82 */ /* 0x000e620000000800 */
[----:B------:R-:W-:Y:S01]  /*0eb0*/  ULDC UR6, c[0x0][0xc] ;  /* 0x0000030000067ab9 */ /* 0x000fe20000000800 */
[----:B------:R-:W-:Y:S02]  /*0ec0*/  ULDC UR7, c[0x0][0x10] ;  /* 0x0000040000077ab9 */ /* 0x000fe40000000800 */
[----:B------:R-:W-:-:S04]  /*0ed0*/  UIMAD.WIDE.U32 UR6, UR6, UR7, URZ ;  /* 0x00000007060672a5 */ /* 0x000fc8000f8e003f */
[----:B------:R-:W4:Y:S01]  /*0ee0*/  LDC R8, c[0x0][0x14] ;  /* 0x00000500ff087b82 */ /* 0x000f220000000800 */
[----:B0-----:R-:W-:-:S04]  /*0ef0*/  @P2 IMAD.WIDE.U32 R2, R3, UR12, R16 ;  /* 0x0000000c03022c25 */ /* 0x001fc8000f8e0010 */
[----:B------:R-:W-:Y:S02]  /*0f00*/  @P2 IMAD.IADD R3, R3, 0x1, R5 ;  /* 0x0000000103032824 */ /* 0x000fe400078e0205 */
[----:B------:R-:W-:Y:S02]  /*0f10*/  IMAD.MOV.U32 R5, RZ, RZ, RZ ;  /* 0x000000ffff057224 */ /* 0x000fe400078e00ff */
[----:B-1----:R-:W-:-:S04]  /*0f20*/  @!P2 IMAD.WIDE.U32 R4, R16, R9, R4 ;  /* 0x000000091004a225 */ /* 0x002fc800078e0004 */
[----:B------:R-:W-:Y:S02]  /*0f30*/  @!P2 IMAD.MOV.U32 R2, RZ, RZ, R4 ;  /* 0x000000ffff02a224 */ /* 0x000fe400078e0004 */
[C---:B----4-:R-:W-:Y:S02]  /*0f40*/  IMAD R21, R8.reuse, UR7, RZ ;  /* 0x0000000708157c24 */ /* 0x050fe4000f8e02ff */
[----:B------:R-:W-:Y:S01]  /*0f50*/  IMAD.WIDE.U32 R8, R8, UR6, RZ ;  /* 0x0000000608087c25 */ /* 0x000fe2000f8e00ff */
[----:B------:R-:W-:-:S03]  /*0f60*/  ULDC.64 UR6, c[0x0][0x650] ;  /* 0x0001940000067ab9 */ /* 0x000fc60000000a00 */
[----:B------:R-:W-:Y:S02]  /*0f70*/  @!P2 IMAD.MOV.U32 R3, RZ, RZ, R5 ;  /* 0x000000ffff03a224 */ /* 0x000fe400078e0005 */
[----:B------:R-:W-:Y:S01]  /*0f80*/  IMAD.IADD R0, R9, 0x1, R21 ;  /* 0x0000000109007824 */ /* 0x000fe200078e0215 */
[----:B------:R-:W-:Y:S06]  /*0f90*/  @P0 BRA `(.L_x_12) ;  /* 0x0000000000200947 */ /* 0x000fec0003800000 */
[----:B------:R-:W-:Y:S01]  /*0fa0*/  UISETP.GE.U32.AND UP0, UPT, UR13, 0x12, UPT ;  /* 0x000000120d00788c */ /* 0x000fe2000bf06070 */
[----:B------:R-:W-:Y:S01]  /*0fb0*/  IADD3 R2, P0, R2, R8, RZ ;  /* 0x0000000802027210 */ /* 0x000fe20007f1e0ff */
[----:B------:R-:W-:-:S04]  /*0fc0*/  UIMAD.WIDE.U32 UR4, UR13, 0x38e38e39, URZ ;  /* 0x38e38e390d0478a5 */ /* 0x000fc8000f8e003f */
[----:B------:R-:W-:Y:S01]  /*0fd0*/  USHF.R.U32.HI UR4, URZ, 0x2, UR5 ;  /* 0x000000023f047899 */ /* 0x000fe20008011605 */
[----:B------:R-:W-:Y:S02]  /*0fe0*/  IMAD.X R3, R0, 0x1, R3, P0 ;  /* 0x0000000100037824 */ /* 0x000fe400000e0603 */
[----:B------:R-:W-:Y:S02]  /*0ff0*/  UMOV UR5, URZ ;  /* 0x0000003f00057c82 */ /* 0x000fe40008000000 */
[----:B------:R-:W-:Y:S02]  /*1000*/  @UP0 ULOP3.LUT UR5, UR4, 0x1, URZ, 0xc0, !UPT ;  /* 0x0000000104050892 */ /* 0x000fe4000f8ec03f */
[----:B------:R-:W-:-:S12]  /*1010*/  UIMAD UR4, UR4, -0x12, UR13 ;  /* 0xffffffee040478a4 */ /* 0x000fd8000f8e020d */
.L_x_12:
[----:B------:R-:W-:Y:S01]  /*1020*/  ISETP.GE.U32.AND P0, PT, R2, UR6, PT ;  /* 0x0000000602007c0c */ /* 0x000fe2000bf06070 */
[----:B------:R-:W-:Y:S01]  /*1030*/  IMAD.MOV.U32 R6, RZ, RZ, -0x1 ;  /* 0xffffffffff067424 */ /* 0x000fe200078e00ff */
[----:B------:R-:W-:Y:S01]  /*1040*/  PRMT R20, RZ, 0x7610, R20 ;  /* 0x00007610ff147816 */ /* 0x000fe20000000014 */
[----:B------:R-:W-:Y:S01]  /*1050*/  IMAD.MOV.U32 R5, RZ, RZ, -0x1 ;  /* 0xffffffffff057424 */ /* 0x000fe200078e00ff */
[----:B------:R-:W-:Y:S01]  /*1060*/  ISETP.GE.U32.AND.EX P0, PT, R3, UR7, PT, P0 ;  /* 0x0000000703007c0c */ /* 0x000fe2000bf06100 */
[----:B------:R-:W-:-:S12]  /*1070*/  IMAD.MOV.U32 R4, RZ, RZ, -0x1 ;  /* 0xffffffffff047424 */ /* 0x000fd800078e00ff */
[----:B------:R-:W-:Y:S05]  /*1080*/  @P0 BRA `(.L_x_13) ;  /* 0x0000000400240947 */ /* 0x000fea0003800000 */
[----:B------:R-:W0:Y:S01]  /*1090*/  LDC.64 R30, c[0x0][0x628] ;  /* 0x00018a00ff1e7b82 */ /* 0x000e220000000a00 */
[----:B------:R-:W-:Y:S02]  /*10a0*/  IMAD.MOV.U32 R4, RZ, RZ, R2 ;  /* 0x000000ffff047224 */ /* 0x000fe400078e0002 */
[----:B------:R-:W-:-:S05]  /*10b0*/  IMAD.MOV.U32 R5, RZ, RZ, R3 ;  /* 0x000000ffff057224 */ /* 0x000fca00078e0003 */
[----:B------:R-:W1:Y:S08]  /*10c0*/  LDC R6, c[0x0][0x630] ;  /* 0x00018c00ff067b82 */ /* 0x000e700000000800 */
[----:B------:R-:W4:Y:S01]  /*10d0*/  LDC.64 R32, c[0x0][0x620] ;  /* 0x00018800ff207b82 */ /* 0x000f220000000a00 */
[----:B0-----:R-:W-:-:S04]  /*10e0*/  ISETP.NE.U32.AND P0, PT, R30, RZ, PT ;  /* 0x000000ff1e00720c */ /* 0x001fc80003f05070 */
[----:B------:R-:W-:-:S13]  /*10f0*/  ISETP.NE.AND.EX P0, PT, R31, RZ, PT, P0 ;  /* 0x000000ff1f00720c */ /* 0x000fda0003f05300 */
[----:B-1--4-:R-:W-:Y:S05]  /*1100*/  @!P0 BRA `(.L_x_14) ;  /* 0x0000000000288947 */ /* 0x012fea0003800000 */
[----:B------:R-:W0:Y:S02]  /*1110*/  LDC R23, c[0x0][0x634] ;  /* 0x00018d00ff177b82 */ /* 0x000e240000000800 */
[----:B0-----:R-:W-:-:S05]  /*1120*/  IADD3 R23, P0, R2, R23, RZ ;  /* 0x0000001702177210 */ /* 0x001fca0007f1e0ff */
[----:B------:R-:W-:-:S04]  /*1130*/  IMAD.X R29, RZ, RZ, R3, P0 ;  /* 0x000000ffff1d7224 */ /* 0x000fc800000e0603 */
[----:B------:R-:W-:-:S04]  /*1140*/  IMAD.WIDE.U32 R4, R29, R30, RZ ;  /* 0x0000001e1d047225 */ /* 0x000fc800078e00ff */
[----:B------:R-:W-:-:S04]  /*1150*/  IMAD.WIDE.U32 R20, P0, R23, R31, R4 ;  /* 0x0000001f17147225 */ /* 0x000fc80007800004 */
[----:B------:R-:W-:-:S04]  /*1160*/  IMAD.WIDE.U32 R4, R23, R30, RZ ;  /* 0x0000001e17047225 */ /* 0x000fc800078e00ff */
[----:B------:R-:W-:Y:S01]  /*1170*/  IMAD.X R23, RZ, RZ, RZ, P0 ;  /* 0x000000ffff177224 */ /* 0x000fe200000e06ff */
[----:B------:R-:W-:Y:S01]  /*1180*/  IADD3 RZ, P0, R5, R20, RZ ;  /* 0x0000001405ff7210 */ /* 0x000fe20007f1e0ff */
[----:B------:R-:W-:-:S04]  /*1190*/  IMAD.MOV.U32 R22, RZ, RZ, R21 ;  /* 0x000000ffff167224 */ /* 0x000fc800078e0015 */
[----:B------:R-:W-:-:S08]  /*11a0*/  IMAD.WIDE.U32.X R4, R29, R31, R22, P0 ;  /* 0x0000001f1d047225 */ /* 0x000fd000000e0416 */
.L_x_14:
[----:B------:R-:W0:Y:S01]  /*11b0*/  LDC.64 R34, c[0x0][0x640] ;  /* 0x00019000ff227b82 */ /* 0x000e220000000a00 */
[-CC-:B------:R-:W-:Y:S01]  /*11c0*/  SHF.R.U64 R36, R4, R6.reuse, R5.reuse ;  /* 0x0000000604247219 */ /* 0x180fe20000001205 */
[----:B------:R-:W-:Y:S01]  /*11d0*/  IMAD.MOV.U32 R39, RZ, RZ, 0x1 ;  /* 0x00000001ff277424 */ /* 0x000fe200078e00ff */
[----:B------:R-:W-:Y:S02]  /*11e0*/  SHF.R.U32.HI R4, RZ, R6, R5 ;  /* 0x00000006ff047219 */ /* 0x000fe40000011605 */
[----:B------:R-:W-:-:S03]  /*11f0*/  IADD3 R21, P0, RZ, -R36, RZ ;  /* 0x80000024ff157210 */ /* 0x000fc60007f1e0ff */
[----:B------:R-:W1:Y:S02]  /*1200*/  LDC R20, c[0x0][0x618] ;  /* 0x00018600ff147b82 */ /* 0x000e640000000800 */
[----:B------:R-:W-:-:S04]  /*1210*/  IMAD.X R5, RZ, RZ, ~R4, P0 ;  /* 0x000000ffff057224 */ /* 0x000fc800000e0e04 */
[-C--:B------:R-:W-:Y:S02]  /*1220*/  IMAD R6, R5, R32.reuse, RZ ;  /* 0x0000002005067224 */ /* 0x080fe400078e02ff */
[----:B------:R-:W4:Y:S01]  /*1230*/  LDC R23, c[0x0][0x608] ;  /* 0x00018200ff177b82 */ /* 0x000f220000000800 */
[----:B------:R-:W-:-:S04]  /*1240*/  IMAD.WIDE.U32 R4, R21, R32, R2 ;  /* 0x0000002015047225 */ /* 0x000fc800078e0002 */
[----:B------:R-:W-:-:S03]  /*1250*/  IMAD R21, R21, R33, R6 ;  /* 0x0000002115157224 */ /* 0x000fc600078e0206 */
[----:B------:R-:W2:Y:S01]  /*1260*/  LDC R26, c[0x0][0x658] ;  /* 0x00019600ff1a7b82 */ /* 0x000ea20000000800 */
[----:B------:R-:W-:Y:S01]  /*1270*/  IMAD.IADD R5, R5, 0x1, R21 ;  /* 0x0000000105057824 */ /* 0x000fe200078e0215 */
[----:B0-----:R-:W-:Y:S01]  /*1280*/  ISETP.NE.U32.AND P0, PT, R34, RZ, PT ;  /* 0x000000ff2200720c */ /* 0x001fe20003f05070 */
[----:B------:R-:W-:-:S03]  /*1290*/  IMAD.MOV.U32 R21, RZ, RZ, -0x1 ;  /* 0xffffffffff157424 */ /* 0x000fc600078e00ff */
[----:B------:R-:W-:Y:S02]  /*12a0*/  ISETP.NE.AND.EX P0, PT, R35, RZ, PT, P0 ;  /* 0x000000ff2300720c */ /* 0x000fe40003f05300 */
[----:B------:R-:W0:Y:S01]  /*12b0*/  LDC R33, c[0x0][0x600] ;  /* 0x00018000ff217b82 */ /* 0x000e220000000800 */
[-CC-:B-1----:R-:W-:Y:S02]  /*12c0*/  SHF.R.U64 R31, R4, R20.reuse, R5.reuse ;  /* 0x00000014041f7219 */ /* 0x182fe40000001205 */
[----:B------:R-:W-:-:S05]  /*12d0*/  SHF.R.U32.HI R4, RZ, R20, R5 ;  /* 0x00000014ff047219 */ /* 0x000fca0000011605 */
[----:B------:R-:W1:Y:S01]  /*12e0*/  LDC R28, c[0x0][0x648] ;  /* 0x00019200ff1c7b82 */ /* 0x000e620000000800 */
[-CC-:B----4-:R-:W-:Y:S02]  /*12f0*/  SHF.R.U64 R41, R31, R23.reuse, R4.reuse ;  /* 0x000000171f297219 */ /* 0x190fe40000001204 */
[----:B------:R-:W-:-:S05]  /*1300*/  SHF.R.U32.HI R5, RZ, R23, R4 ;  /* 0x00000017ff057219 */ /* 0x000fca0000011604 */
[----:B------:R-:W4:Y:S01]  /*1310*/  LDC R37, c[0x0][0x638] ;  /* 0x00018e00ff257b82 */ /* 0x000f220000000800 */
[-C--:B--2---:R-:W-:Y:S02]  /*1320*/  SHF.L.U32 R4, R21, R26.reuse, RZ ;  /* 0x0000001a15047219 */ /* 0x084fe400000006ff */
[--C-:B------:R-:W-:Y:S02]  /*1330*/  SHF.R.U64 R32, R41, R26, R5.reuse ;  /* 0x0000001a29207219 */ /* 0x100fe40000001205 */
[----:B------:R-:W-:Y:S02]  /*1340*/  LOP3.LUT R6, RZ, R4, RZ, 0x33, !PT ;  /* 0x00000004ff067212 */ /* 0x000fe400078e33ff */
[----:B------:R-:W-:Y:S01]  /*1350*/  SHF.R.U32.HI R5, RZ, R26, R5 ;  /* 0x0000001aff057219 */ /* 0x000fe20000011605 */
[----:B------:R-:W2:Y:S01]  /*1360*/  LDC R30, c[0x0][0x610] ;  /* 0x00018400ff1e7b82 */ /* 0x000ea20000000800 */
[----:B------:R-:W-:Y:S01]  /*1370*/  IMAD.MOV.U32 R4, RZ, RZ, R32 ;  /* 0x000000ffff047224 */ /* 0x000fe200078e0020 */
[----:B------:R-:W-:Y:S06]  /*1380*/  @!P0 BRA `(.L_x_15) ;  /* 0x0000000000288947 */ /* 0x000fec0003800000 */
[----:B------:R-:W3:Y:S02]  /*1390*/  LDC R23, c[0x0][0x64c] ;  /* 0x00019300ff177b82 */ /* 0x000ee40000000800 */
[----:B---3--:R-:W-:-:S05]  /*13a0*/  IADD3 R23, P0, R32, R23, RZ ;  /* 0x0000001720177210 */ /* 0x008fca0007f1e0ff */
        /* <DEDUP_REMOVED lines=8> */
.L_x_15:
[----:B-1----:R-:W-:Y:S01]  /*1430*/  SHF.R.U64 R17, R4, R28, R5 ;  /* 0x0000001c04117219 */ /* 0x002fe20000001205 */
[----:B------:R-:W-:Y:S01]  /*1440*/  @P2 IMAD R25, R27, R24, R16 ;  /* 0x000000181b192224 */ /* 0x000fe200078e0210 */
[----:B------:R-:W-:Y:S02]  /*1450*/  SHF.L.U32 R4, R39, R26, RZ ;  /* 0x0000001a27047219 */ /* 0x000fe400000006ff */
[----:B------:R-:W-:Y:S01]  /*1460*/  LOP3.LUT R5, R41, R6, RZ, 0xc0, !PT ;  /* 0x0000000629057212 */ /* 0x000fe200078ec0ff */
[----:B0-----:R-:W-:Y:S02]  /*1470*/  VIADD R6, R33, 0xffffffff ;  /* 0xffffffff21067836 */ /* 0x001fe40000000000 */
[----:B------:R-:W-:Y:S02]  /*1480*/  IMAD.MOV R20, RZ, RZ, -R17 ;  /* 0x000000ffff147224 */ /* 0x000fe400078e0a11 */
[----:B------:R-:W-:Y:S01]  /*1490*/  IMAD R16, R4, R17, R5 ;  /* 0x0000001104107224 */ /* 0x000fe200078e0205 */
[----:B------:R-:W-:Y:S01]  /*14a0*/  LOP3.LUT R17, R31, R6, RZ, 0xc0, !PT ;  /* 0x000000061f117212 */ /* 0x000fe200078ec0ff */
[----:B----4-:R-:W-:-:S02]  /*14b0*/  IMAD R4, R20, R37, R32 ;  /* 0x0000002514047224 */ /* 0x010fc400078e0220 */
[----:B--2---:R-:W-:Y:S02]  /*14c0*/  IMAD R6, R16, R30, R25 ;  /* 0x0000001e10067224 */ /* 0x004fe400078e0219 */
[----:B------:R-:W-:Y:S02]  /*14d0*/  IMAD R17, R4, R33, R17 ;  /* 0x0000002104117224 */ /* 0x000fe400078e0211 */
[----:B------:R-:W-:Y:S02]  /*14e0*/  IMAD.MOV.U32 R20, RZ, RZ, 0x1 ;  /* 0x00000001ff147424 */ /* 0x000fe400078e00ff */
[----:B------:R-:W-:Y:S01]  /*14f0*/  IMAD.MOV.U32 R4, RZ, RZ, R36 ;  /* 0x000000ffff047224 */ /* 0x000fe200078e0024 */
[----:B------:R-:W-:Y:S02]  /*1500*/  SEL R5, R17, R6, !P2 ;  /* 0x0000000611057207 */ /* 0x000fe40005000000 */
[----:B------:R-:W-:-:S07]  /*1510*/  SEL R6, R6, R17, !P2 ;  /* 0x0000001106067207 */ /* 0x000fce0005000000 */
.L_x_13:
[----:B------:R-:W-:Y:S05]  /*1520*/  @!P3 BRA `(.L_x_16) ;  /* 0x00000000000cb947 */ /* 0x000fea0003800000 */
[----:B------:R-:W-:Y:S01]  /*1530*/  UCGABAR_WAIT ;  /* 0x0000000000007dc7 */ /* 0x000fe20008000000 */
[----:B------:R-:W-:Y:S01]  /*1540*/  CCTL.IVALL ;  /* 0x00000000ff00798f */ /* 0x000fe20002000000 */
[----:B------:R-:W-:Y:S05]  /*1550*/  BRA `(.L_x_17) ;  /* 0x0000000000047947 */ /* 0x000fea0003800000 */
.L_x_16:
[----:B------:R-:W-:Y:S06]  /*1560*/  BAR.SYNC.DEFER_BLOCKING 0x0 ;  /* 0x0000000000007b1d */ /* 0x000fec0000010000 */
.L_x_17:
[----:B------:R-:W-:Y:S05]  /*1570*/  @!P4 BRA `(.L_x_18) ;  /* 0x0000006c0068c947 */ /* 0x000fea0003800000 */
[----:B------:R-:W-:-:S13]  /*1580*/  ISETP.GT.U32.AND P0, PT, R38, 0x1, PT ;  /* 0x000000012600780c */ /* 0x000fda0003f04070 */
[----:B------:R-:W-:Y:S05]  /*1590*/  @P0 EXIT ;  /* 0x000000000000094d */ /* 0x000fea0003800000 */
.L_x_19:
[----:B------:R-:W-:-:S08]  /*15a0*/  NOP ;  /* 0x0000000000007918 */ /* 0x000fd00000000000 */
[----:B------:R-:W0:Y:S02]  /*15b0*/  USETMAXREG.TRY_ALLOC.CTAPOOL UP0, 0xe8 ;  /* 0x000000e8000079c8 */ /* 0x000e240008000600 */
[----:B0-----:R-:W-:-:S13]  /*15c0*/  PLOP3.LUT P0, PT, PT, PT, UP0, 0x80, 0x0 ;  /* 0x000000000000781c */ /* 0x001fda0003f0f008 */
[----:B------:R-:W-:Y:S05]  /*15d0*/  @!P0 BRA `(.L_x_19) ;  /* 0xfffffffc00f08947 */ /* 0x000fea000383ffff */
[----:B------:R-:W-:-:S13]  /*15e0*/  LOP3.LUT P0, RZ, R20, 0xff, RZ, 0xc0, !PT ;  /* 0x000000ff14ff7812 */ /* 0x000fda000780c0ff */
[----:B------:R-:W-:Y:S05]  /*15f0*/  @!P0 EXIT ;  /* 0x000000000000894d */ /* 0x000fea0003800000 */
[----:B------:R-:W0:Y:S01]  /*1600*/  S2UR UR6, SR_CgaCtaId ;  /* 0x00000000000679c3 */ /* 0x000e220000008800 */
[CC--:B------:R-:W-:Y:S01]  /*1610*/  LEA.HI R11, R19.reuse, R10.reuse, RZ, 0x2 ;  /* 0x0000000a130b7211 */ /* 0x0c0fe200078f10ff */
[----:B------:R-:W-:Y:S01]  /*1620*/  UIADD3 UR7, UR15, -0x1, URZ ;  /* 0xffffffff0f077890 */ /* 0x000fe2000fffe03f */
[----:B------:R-:W-:Y:S01]  /*1630*/  LEA.HI R19, R19, R10, RZ, 0x5 ;  /* 0x0000000a13137211 */ /* 0x000fe200078f28ff */
[----:B------:R-:W-:Y:S01]  /*1640*/  UMOV UR12, 0x400 ;  /* 0x00000400000c7882 */ /* 0x000fe20000000000 */
[--C-:B------:R-:W-:Y:S01]  /*1650*/  SHF.R.S32.HI R18, RZ, 0x2, R11.reuse ;  /* 0x00000002ff127819 */ /* 0x100fe2000001140b */
[----:B------:R-:W-:Y:S01]  /*1660*/  UISETP.LT.AND UP0, UPT, UR13, 0x1, UPT ;  /* 0x000000010d00788c */ /* 0x000fe2000bf01270 */
[----:B------:R-:W-:Y:S01]  /*1670*/  SHF.R.S32.HI R17, RZ, 0x1f, R11 ;  /* 0x0000001fff117819 */ /* 0x000fe2000001140b */
[----:B------:R-:W-:Y:S01]  /*1680*/  USHF.L.U32 UR20, UR13, 0x1, URZ ;  /* 0x000000010d147899 */ /* 0x000fe2000800063f */
[----:B------:R-:W-:Y:S01]  /*1690*/  LOP3.LUT R11, R11, 0xfffffffc, RZ, 0xc0, !PT ;  /* 0xfffffffc0b0b7812 */ /* 0x000fe200078ec0ff */
[----:B------:R-:W-:Y:S01]  /*16a0*/  USEL UR14, UR13, 0x1, UP0 ;  /* 0x000000010d0e7887 */ /* 0x000fe20008000000 */
[----:B------:R-:W-:Y:S01]  /*16b0*/  LEA.HI R17, R17, R18, RZ, 0x3 ;  /* 0x0000001211117211 */ /* 0x000fe200078f18ff */
[----:B------:R-:W-:Y:S01]  /*16c0*/  UISETP.NE.AND UP0, UPT, UR7, URZ, UPT ;  /* 0x0000003f0700728c */ /* 0x000fe2000bf05270 */
[----:B------:R-:W-:Y:S01]  /*16d0*/  LOP3.LUT R148, R7, 0x1, RZ, 0xfc, !PT ;  /* 0x0000000107947812 */ /* 0x000fe200078efcff */
[----:B------:R-:W-:Y:S01]  /*16e0*/  IMAD.IADD R16, R10, 0x1, -R11 ;  /* 0x000000010a107824 */ /* 0x000fe200078e0a0b */
[----:B------:R-:W-:Y:S01]  /*16f0*/  LOP3.LUT R17, R17, 0xfffffff8, RZ, 0xc0, !PT ;  /* 0xfffffff811117812 */ /* 0x000fe200078ec0ff */
[----:B------:R-:W-:-:S04]  /*1700*/  UIADD3 UR14, -UR14, UR13, URZ ;  /* 0x0000000d0e0e7290 */ /* 0x000fc8000fffe13f */
[----:B------:R-:W-:Y:S01]  /*1710*/  IMAD.IADD R18, R18, 0x1, -R17 ;  /* 0x0000000112127824 */ /* 0x000fe200078e0a11 */
[----:B------:R-:W-:Y:S01]  /*1720*/  SHF.R.S32.HI R17, RZ, 0x5, R19 ;  /* 0x00000005ff117819 */ /* 0x000fe20000011413 */
[----:B0-----:R-:W-:-:S03]  /*1730*/  ULEA UR12, UR6, UR12, 0x18 ;  /* 0x0000000c060c7291 */ /* 0x001fc6000f8ec03f */
[--C-:B------:R-:W-:Y:S01]  /*1740*/  SHF.R.S32.HI R19, RZ, 0x1f, R18.reuse ;  /* 0x0000001fff137819 */ /* 0x100fe20000011412 */
[----:B------:R-:W-:Y:S01]  /*1750*/  USHF.L.U32 UR6, UR7, 0x3, URZ ;  /* 0x0000000307067899 */ /* 0x000fe2000800063f */
[C-C-:B------:R-:W-:Y:S01]  /*1760*/  IMAD R20, R17.reuse, -0x10, -R18.reuse ;  /* 0xfffffff011147824 */ /* 0x140fe200078e0a12 */
[----:B------:R-:W-:Y:S02]  /*1770*/  USEL UR7, URZ, 0x1, UP0 ;  /* 0x000000013f077887 */ /* 0x000fe40008000000 */
[----:B------:R-:W-:Y:S01]  /*1780*/  ULOP3.LUT UR6, UR6, 0x8, URZ, 0xc0, !UPT ;  /* 0x0000000806067892 */ /* 0x000fe2000f8ec03f */
[----:B------:R-:W-:Y:S01]  /*1790*/  IMAD.WIDE R10, R17, 0x10, R18 ;  /* 0x00000010110a7825 */ /* 0x000fe200078e0212 */
[----:B------:R-:W-:Y:S02]  /*17a0*/  UIADD3 UR21, UR12, 0x130, URZ ;  /* 0x000001300c157890 */ /* 0x000fe4000fffe03f */
[----:B------:R-:W-:Y:S01]  /*17b0*/  ULOP3.LUT UR22, UR6, 0x8, URZ, 0x3c, !UPT ;  /* 0x0000000806167892 */ /* 0x000fe2000f8e3c3f */
[----:B------:R-:W-:Y:S01]  /*17c0*/  IMAD.U32 R150, RZ, RZ, UR7 ;  /* 0x00000007ff967e24 */ /* 0x000fe2000f8e00ff */
[----:B------:R-:W-:-:S02]  /*17d0*/  ULOP3.LUT UR16, UR6, 0x18, URZ, 0x3c, !UPT ;  /* 0x0000001806107892 */ /* 0x000fc4000f8e3c3f */
[----:B------:R-:W-:Y:S01]  /*17e0*/  ULEA UR15, UR15, UR21, 0x3 ;  /* 0x000000150f0f7291 */ /* 0x000fe2000f8e183f */
[----:B------:R-:W-:Y:S02]  /*17f0*/  ULDC UR6, c[0x0][0x284] ;  /* 0x0000a10000067ab9 */ /* 0x000fe40000000800 */
[----:B------:R-:W-:-:S09]  /*1800*/  VIADD R17, R20, UR6 ;  /* 0x0000000614117c36 */ /* 0x000fd20008000000 */
.L_x_174:
[----:B------:R-:W-:Y:S01]  /*1810*/  SHF.L.U32 R18, R150, 0x1f, RZ ;  /* 0x0000001f96127819 */ /* 0x000fe200000006ff */
[----:B------:R-:W0:Y:S01]  /*1820*/  LDC R19, c[0x0][0x28c] ;  /* 0x0000a300ff137b82 */ /* 0x000e220000000800 */
[----:B------:R-:W-:Y:S01]  /*1830*/  UMOV UR6, URZ ;  /* 0x0000003f00067c82 */ /* 0x000fe20008000000 */
[----:B------:R-:W-:Y:S01]  /*1840*/  UMOV UR17, UR4 ;  /* 0x0000000400117c82 */ /* 0x000fe20008000000 */
[----:B-1----:R-:W1:Y:S01]  /*1850*/  SYNCS.PHASECHK.TRANS64.TRYWAIT P0, [UR15+-0x8], R18 ;  /* 0xfffff812ff0075a7 */ /* 0x002e62000800014f */
[----:B0-----:R-:W-:Y:S01]  /*1860*/  ISETP.GE.AND P1, PT, R19, 0x1, PT ;  /* 0x000000011300780c */ /* 0x001fe20003f26270 */
[----:B-1-34-:R-:W-:-:S12]  /*1870*/  @!P0 BRA `(.L_x_20) ;  /* 0x0000008000dc8947 */ /* 0x01afd80003800000 */
.L_x_210:
[----:B------:R-:W-:Y:S01]  /*1880*/  UMOV UR7, URZ ;  /* 0x0000003f00077c82 */ /* 0x000fe20008000000 */
[----:B------:R-:W-:Y:S01]  /*1890*/  UMOV UR8, URZ ;  /* 0x0000003f00087c82 */ /* 0x000fe20008000000 */
[----:B------:R-:W-:Y:S02]  /*18a0*/  CS2R R88, SRZ ;  /* 0x0000000000587805 */ /* 0x000fe4000001ff00 */
[----:B------:R-:W-:Y:S02]  /*18b0*/  CS2R R22, SRZ ;  /* 0x0000000000167805 */ /* 0x000fe4000001ff00 */
[----:B------:R-:W-:Y:S02]  /*18c0*/  CS2R R90, SRZ ;  /* 0x00000000005a7805 */ /* 0x000fe4000001ff00 */
[----:B------:R-:W-:Y:S02]  /*18d0*/  CS2R R92, SRZ ;  /* 0x00000000005c7805 */ /* 0x000fe4000001ff00 */
[----:B------:R-:W-:-:S02]  /*18e0*/  CS2R R94, SRZ ;  /* 0x00000000005e7805 */ /* 0x000fc4000001ff00 */
[----:B------:R-:W-:Y:S02]  /*18f0*/  CS2R R96, SRZ ;  /* 0x0000000000607805 */ /* 0x000fe4000001ff00 */
        /* <DEDUP_REMOVED lines=24> */
[----:B------:R-:W-:Y:S01]  /*1a80*/  CS2R R146, SRZ ;  /* 0x0000000000927805 */ /* 0x000fe2000001ff00 */
[----:B------:R-:W-:Y:S01]  /*1a90*/  IMAD.MOV.U32 R149, RZ, RZ, RZ ;  /* 0x000000ffff957224 */ /* 0x000fe200078e00ff */
[----:B------:R-:W-:Y:S01]  /*1aa0*/  CS2R R24, SRZ ;  /* 0x0000000000187805 */ /* 0x000fe2000001ff00 */
[----:B------:R-:W-:Y:S01]  /*1ab0*/  IMAD.MOV.U32 R151, RZ, RZ, RZ ;  /* 0x000000ffff977224 */ /* 0x000fe200078e00ff */
[----:B------:R-:W-:Y:S01]  /*1ac0*/  CS2R R26, SRZ ;  /* 0x00000000001a7805 */ /* 0x000fe2000001ff00 */
[----:B------:R-:W-:Y:S01]  /*1ad0*/  IMAD.U32 R152, RZ, RZ, UR5 ;  /* 0x00000005ff987e24 */ /* 0x000fe2000f8e00ff */
        /* <DEDUP_REMOVED lines=29> */
[----:B------:R-:W-:Y:S01]  /*1cb0*/  CS2R R86, SRZ ;  /* 0x0000000000567805 */ /* 0x000fe2000001ff00 */
[----:B------:R-:W-:Y:S06]  /*1cc0*/  @!P1 BRA `(.L_x_21) ;  /* 0x00000008003c9947 */ /* 0x000fec0003800000 */
[----:B------:R-:W-:-:S13]  /*1cd0*/  ISETP.NE.AND P1, PT, R148, 0x3, PT ;  /* 0x000000039400780c */ /* 0x000fda0003f25270 */
[----:B------:R-:W-:Y:S05]  /*1ce0*/  @!P1 BRA `(.L_x_22) ;  /* 0x0000000000049947 */ /* 0x000fea0003800000 */
[----:B------:R-:W-:Y:S01]  /*1cf0*/  BPT.TRAP 0x1 ;  /* 0x000000040000795c */ /* 0x000fe20000300000 */
.L_x_22:
[----:B------:R-:W-:Y:S01]  /*1d00*/  ULEA UR6, UR4, UR12, 0x3 ;  /* 0x0000000c04067291 */ /* 0x000fe2000f8e183f */
[----:B0-----:R-:W-:-:S05]  /*1d10*/  IMAD.U32 R18, RZ, RZ, UR5 ;  /* 0x00000005ff127e24 */ /* 0x001fca000f8e00ff */
[----:B------:R-:W-:-:S04]  /*1d20*/  SHF.L.U32 R18, R18, 0x1f, RZ ;  /* 0x0000001f12127819 */ /* 0x000fc800000006ff */
[----:B------:R0:W1:Y:S01]  /*1d30*/  SYNCS.PHASECHK.TRANS64.TRYWAIT P0, [UR6], R18 ;  /* 0x00000012ff0075a7 */ /* 0x0000620008000146 */
[----:B------:R-:W-:Y:S05]  /*1d40*/  @!P1 BRA `(.L_x_23) ;  /* 0x0000000000049947 */ /* 0x000fea0003800000 */
[----:B------:R-:W-:Y:S01]  /*1d50*/  BPT.TRAP 0x1 ;  /* 0x000000040000795c */ /* 0x000fe20000300000 */
.L_x_23:
[----:B-1----:R-:W-:Y:S05]  /*1d60*/  @P0 BRA `(.L_x_24) ;  /* 0x0000000000080947 */ /* 0x002fea0003800000 */
[----:B------:R-:W1:Y:S02]  /*1d70*/  SYNCS.PHASECHK.TRANS64.TRYWAIT P0, [UR6], R18 ;  /* 0x00000012ff0075a7 */ /* 0x000e640008000146 */
[----:B-1----:R-:W-:Y:S05]  /*1d80*/  @!P0 BRA `(.L_x_25) ;  /* 0x0000007c00b08947 */ /* 0x002fea0003800000 */
.L_x_24:
[----:B------:R-:W-:Y:S01]  /*1d90*/  UIADD3 UR6, UR12, 0x200, URZ ;  /* 0x000002000c067890 */ /* 0x000fe2000fffe03f */
[----:B------:R-:W-:Y:S01]  /*1da0*/  WARPGROUP.ARRIVE ;  /* 0x00000000000079c5 */ /* 0x000fe20000000000 */
[----:B------:R-:W-:Y:S01]  /*1db0*/  UIADD3 UR7, UR12, 0x12200, URZ ;  /* 0x000122000c077890 */ /* 0x000fe2000fffe03f */
[----:B------:R-:W-:Y:S01]  /*1dc0*/  CS2R R88, SRZ ;  /* 0x0000000000587805 */ /* 0x000fe2000001ff00 */
[----:B------:R-:W-:Y:S01]  /*1dd0*/  USHF.R.U32.HI UR6, URZ, 0x4, UR6 ;  /* 0x000000043f067899 */ /* 0x000fe20008011606 */
[----:B------:R-:W-:Y:S01]  /*1de0*/  CS2R R22, SRZ ;  /* 0x0000000000167805 */ /* 0x000fe2000001ff00 */
[----:B------:R-:W-:Y:S01]  /*1df0*/  USHF.R.U32.HI UR7, URZ, 0x4, UR7 ;  /* 0x000000043f077899 */ /* 0x000fe20008011607 */
[----:B------:R-:W-:Y:S01]  /*1e00*/  CS2R R90, SRZ ;  /* 0x00000000005a7805 */ /* 0x000fe2000001ff00 */
[----:B------:R-:W-:Y:S01]  /*1e10*/  ULOP3.LUT UR6, UR6, 0x3fff, URZ, 0xc0, !UPT ;  /* 0x00003fff06067892 */ /* 0x000fe2000f8ec03f */
[----:B------:R-:W-:Y:S01]  /*1e20*/  CS2R R92, SRZ ;  /* 0x00000000005c7805 */ /* 0x000fe2000001ff00 */
[----:B------:R-:W-:Y:S01]  /*1e30*/  ULOP3.LUT UR7, UR7, 0x3fff, URZ, 0xc0, !UPT ;  /* 0x00003fff07077892 */ /* 0x000fe2000f8ec03f */
[----:B------:R-:W-:Y:S01]  /*1e40*/  CS2R R94, SRZ ;  /* 0x00000000005e7805 */ /* 0x000fe2000001ff00 */
[----:B------:R-:W-:Y:S01]  /*1e50*/  ULOP3.LUT UR6, UR6, 0x10000, URZ, 0xfc, !UPT ;  /* 0x0001000006067892 */ /* 0x000fe2000f8efc3f */
[----:B------:R-:W-:Y:S01]  /*1e60*/  CS2R R96, SRZ ;  /* 0x0000000000607805 */ /* 0x000fe2000001ff00 */
[----:B------:R-:W-:Y:S01]  /*1e70*/  ULOP3.LUT UR7, UR7, 0x10000, URZ, 0xfc, !UPT ;  /* 0x0001000007077892 */ /* 0x000fe2000f8efc3f */
[----:B------:R-:W-:Y:S01]  /*1e80*/  CS2R R98, SRZ ;  /* 0x0000000000627805 */ /* 0x000fe2000001ff00 */
[----:B------:R-:W-:Y:S01]  /*1e90*/  ULEA UR8, UR4, UR6, 0x8 ;  /* 0x0000000604087291 */ /* 0x000fe2000f8e403f */
[----:B------:R-:W-:Y:S01]  /*1ea0*/  CS2R R102, SRZ ;  /* 0x0000000000667805 */ /* 0x000fe2000001ff00 */
[----:B------:R-:W-:Y:S01]  /*1eb0*/  ULEA UR10, UR4, UR7, 0x9 ;  /* 0x00000007040a7291 */ /* 0x000fe2000f8e483f */
[----:B------:R-:W-:Y:S01]  /*1ec0*/  CS2R R100, SRZ ;  /* 0x0000000000647805 */ /* 0x000fe2000001ff00 */
[----:B------:R-:W-:Y:S01]  /*1ed0*/  UMOV UR9, 0x80000020 ;  /* 0x8000002000097882 */ /* 0x000fe20000000000 */
[----:B------:R-:W-:Y:S01]  /*1ee0*/  UMOV UR11, 0x80000020 ;  /* 0x80000020000b7882 */ /* 0x000fe20000000000 */
[----:B------:R-:W-:Y:S01]  /*1ef0*/  ULDC UR7, c[0x0][0x50c] ;  /* 0x0001430000077ab9 */ /* 0x000fe20000000800 */
[----:B------:R-:W-:Y:S01]  /*1f00*/  UMOV UR6, 0x2 ;  /* 0x0000000200067882 */ /* 0x000fe20000000000 */
[----:B------:R-:W-:Y:S01]  /*1f10*/  UISETP.NE.AND UP0, UPT, UR7, 0x2, UPT ;  /* 0x000000020700788c */ /* 0x000fe2000bf05270 */
[----:B------:R-:W-:-:S02]  /*1f20*/  CS2R R104, SRZ ;  /* 0x0000000000687805 */ /* 0x000fc4000001ff00 */
[----:B------:R-:W-:Y:S01]  /*1f30*/  CS2R R106, SRZ ;  /* 0x00000000006a7805 */ /* 0x000fe2000001ff00 */
[----:B------:R-:W-:Y:S01]  /*1f40*/  QGMMA.64x128x32.F32.E4M3.E4M3 R24, gdesc[UR8], RZ, !UPT ;  /* 0x01e00000081879f3 */ /* 0x000fe2000c7008ff */
[----:B------:R-:W-:Y:S01]  /*1f50*/  USEL UR7, URZ, 0x1, UP0 ;  /* 0x000000013f077887 */ /* 0x000fe20008000000 */
[----:B------:R-:W-:Y:S01]  /*1f60*/  CS2R R108, SRZ ;  /* 0x00000000006c7805 */ /* 0x000fe2000001ff00 */
[----:B------:R-:W-:Y:S01]  /*1f70*/  UIADD3 UR8, UR8, 0x2, URZ ;  /* 0x0000000208087890 */ /* 0x000fe2000fffe03f */
[----:B------:R-:W-:Y:S01]  /*1f80*/  CS2R R110, SRZ ;  /* 0x00000000006e7805 */ /* 0x000fe2000001ff00 */
[----:B------:R-:W-:Y:S01]  /*1f90*/  UIADD3 UR10, UR10, 0x2, URZ ;  /* 0x000000020a0a7890 */ /* 0x000fe2000fffe03f */
[----:B------:R-:W-:Y:S02]  /*1fa0*/  CS2R R112, SRZ ;  /* 0x0000000000707805 */ /* 0x000fe4000001ff00 */
[----:B------:R-:W-:Y:S01]  /*1fb0*/  ISETP.NE.AND P0, PT, RZ, UR7, PT ;  /* 0x00000007ff007c0c */ /* 0x000fe2000bf05270 */
[----:B------:R-:W-:Y:S01]  /*1fc0*/  UMOV UR9, 0x80000020 ;  /* 0x8000002000097882 */ /* 0x000fe20000000000 */
[----:B------:R-:W-:Y:S01]  /*1fd0*/  UMOV UR11, 0x80000020 ;  /* 0x80000020000b7882 */ /* 0x000fe20000000000 */
        /* <DEDUP_REMOVED lines=17> */
[----:B------:R-:W-:Y:S02]  /*20f0*/  IMAD.MOV.U32 R149, RZ, RZ, RZ ;  /* 0x000000ffff957224 */ /* 0x000fe400078e00ff */
[----:B------:R-:W-:Y:S01]  /*2100*/  IMAD.MOV.U32 R151, RZ, RZ, RZ ;  /* 0x000000ffff977224 */ /* 0x000fe200078e00ff */
[----:B------:R-:W-:Y:S01]  /*2110*/  QGMMA.64x128x32.F32.E4M3.E4M3 R24, gdesc[UR8], R24, gsb0 ;  /* 0x01e00000081879f3 */ /* 0x000fe20008000818 */
[----:B------:R-:W-:Y:S05]  /*2120*/  @!P0 BRA `(.L_x_26) ;  /* 0x0000000400088947 */ /* 0x000fea0003800000 */
[----:B------:R-:W-:Y:S02]  /*2130*/  WARPGROUP.DEPBAR.LE gsb0, 0x0 ;  /* 0x00008000000079c5 */ /* 0x000fe40000010000 */
[----:B------:R-:W-:-:S01]  /*2140*/  FADD R151, RZ, R24 ;  /* 0x00000018ff977221 */ /* 0x000fc20000000000 */
[----:B------:R-:W-:Y:S01]  /*2150*/  FADD R146, RZ, R25 ;  /* 0x00000019ff927221 */ /* 0x000fe20000000000 */
        /* <DEDUP_REMOVED lines=62> */
[----:B------:R-:W-:-:S06]  /*2540*/  UMOV UR6, URZ ;  /* 0x0000003f00067c82 */ /* 0x000fcc0008000000 */
.L_x_26:
[----:B------:R-:W-:-:S04]  /*2550*/  UIADD3 UR17, UR4, 0x1, URZ ;  /* 0x0000000104117890 */ /* 0x000fc8000fffe03f */
[----:B------:R-:W-:-:S04]  /*2560*/  UISETP.NE.AND UP0, UPT, UR17, 0x12, UPT ;  /* 0x000000121100788c */ /* 0x000fc8000bf05270 */
[----:B------:R-:W-:Y:S02]  /*2570*/  USEL UR8, URZ, 0x1, UP0 ;  /* 0x000000013f087887 */ /* 0x000fe40008000000 */
[----:B------:R-:W-:Y:S02]  /*2580*/  USEL UR17, UR17, URZ, UP0 ;  /* 0x0000003f11117287 */ /* 0x000fe40008000000 */
[----:B------:R-:W-:-:S06]  /*2590*/  ULOP3.LUT UR8, UR5, UR8, URZ, 0x3c, !UPT ;  /* 0x0000000805087292 */ /* 0x000fcc000f8e3c3f */
[----:B------:R-:W-:Y:S01]  /*25a0*/  IMAD.U32 R152, RZ, RZ, UR8 ;  /* 0x00000008ff987e24 */ /* 0x000fe2000f8e00ff */
[----:B------:R-:W-:-:S06]  /*25b0*/  UMOV UR8, 0x1 ;  /* 0x0000000100087882 */ /* 0x000fcc0000000000 */
.L_x_21:
[----:B------:R-:W-:-:S06]  /*25c0*/  UISETP.GE.AND UP0, UPT, UR14, 0x1, UPT ;  /* 0x000000010e00788c */ /* 0x000fcc000bf06270 */
[----:B------:R-:W-:-:S13]  /*25d0*/  PLOP3.LUT P0, PT, PT, PT, UP0, 0x80, 0x0 ;  /* 0x000000000000781c */ /* 0x000fda0003f0f008 */
[----:B------:R-:W-:Y:S05]  /*25e0*/  @!P0 BRA `(.L_x_27) ;  /* 0x0000000800088947 */ /* 0x000fea0003800000 */
[----:B01----:R-:W-:Y:S01]  /*25f0*/  IMAD.U32 R18, RZ, RZ, UR14 ;  /* 0x0000000eff127e24 */ /* 0x003fe2000f8e00ff */
[----:B------:R-:W-:Y:S01]  /*2600*/  ULDC UR23, c[0x0][0x50c] ;  /* 0x0001430000177ab9 */ /* 0x000fe20000000800 */
[----:B------:R-:W-:-:S07]  /*2610*/  IMAD.U32 R19, RZ, RZ, UR4 ;  /* 0x00000004ff137e24 */ /* 0x000fce000f8e00ff */
.L_x_35:
[----:B------:R-:W-:-:S13]  /*2620*/  ISETP.NE.AND P1, PT, R148, 0x3, PT ;  /* 0x000000039400780c */ /* 0x000fda0003f25270 */
[----:B------:R-:W-:Y:S05]  /*2630*/  @!P1 BRA `(.L_x_28) ;  /* 0x0000000000049947 */ /* 0x000fea0003800000 */
[----:B------:R-:W-:Y:S01]  /*2640*/  BPT.TRAP 0x1 ;  /* 0x000000040000795c */ /* 0x000fe20000300000 */
.L_x_28:
[----:B------:R-:W-:Y:S01]  /*2650*/  ULEA UR9, UR17, UR12, 0x3 ;  /* 0x0000000c11097291 */ /* 0x000fe2000f8e183f */
[----:B------:R-:W-:-:S08]  /*2660*/  SHF.L.U32 R20, R152, 0x1f, RZ ;  /* 0x0000001f98147819 */ /* 0x000fd000000006ff */
[----:B------:R0:W1:Y:S01]  /*2670*/  SYNCS.PHASECHK.TRANS64.TRYWAIT P0, [UR9], R20 ;  /* 0x00000014ff0075a7 */ /* 0x0000620008000149 */
[----:B------:R-:W-:Y:S05]  /*2680*/  @!P1 BRA `(.L_x_29) ;  /* 0x0000000000049947 */ /* 0x000fea0003800000 */
[----:B------:R-:W-:Y:S01]  /*2690*/  BPT.TRAP 0x1 ;  /* 0x000000040000795c */ /* 0x000fe20000300000 */
.L_x_29:
[----:B-1----:R-:W-:Y:S05]  /*26a0*/  @P0 BRA `(.L_x_30) ;  /* 0x0000000000080947 */ /* 0x002fea0003800000 */
[----:B------:R-:W1:Y:S02]  /*26b0*/  SYNCS.PHASECHK.TRANS64.TRYWAIT P0, [UR9], R20 ;  /* 0x00000014ff0075a7 */ /* 0x000e640008000149 */
[----:B-1----:R-:W-:Y:S05]  /*26c0*/  @!P0 BRA `(.L_x_31) ;  /* 0x0000007400788947 */ /* 0x002fea0003800000 */
.L_x_30:
[----:B------:R-:W-:Y:S01]  /*26d0*/  UIADD3 UR9, UR12, 0x200, URZ ;  /* 0x000002000c097890 */ /* 0x000fe2000fffe03f */
[----:B------:R-:W-:Y:S01]  /*26e0*/  WARPGROUP.ARRIVE ;  /* 0x00000000000079c5 */ /* 0x000fe20000000000 */
[----:B------:R-:W-:Y:S02]  /*26f0*/  UIADD3 UR10, UR12, 0x12200, URZ ;  /* 0x000122000c0a7890 */ /* 0x000fe4000fffe03f */
[----:B------:R-:W-:Y:S02]  /*2700*/  UISETP.NE.AND UP0, UPT, UR7, URZ, UPT ;  /* 0x0000003f0700728c */ /* 0x000fe4000bf05270 */
[----:B------:R-:W-:Y:S02]  /*2710*/  USHF.R.U32.HI UR9, URZ, 0x4, UR9 ;  /* 0x000000043f097899 */ /* 0x000fe40008011609 */
[----:B------:R-:W-:Y:S02]  /*2720*/  USHF.R.U32.HI UR10, URZ, 0x4, UR10 ;  /* 0x000000043f0a7899 */ /* 0x000fe4000801160a */
[----:B------:R-:W-:-:S02]  /*2730*/  USEL UR8, UR8, URZ, !UP0 ;  /* 0x0000003f08087287 */ /* 0x000fc4000c000000 */
[----:B------:R-:W-:Y:S02]  /*2740*/  ULOP3.LUT UR9, UR9, 0x3fff, URZ, 0xc0, !UPT ;  /* 0x00003fff09097892 */ /* 0x000fe4000f8ec03f */
[----:B------:R-:W-:Y:S02]  /*2750*/  ULOP3.LUT UR10, UR10, 0x3fff, URZ, 0xc0, !UPT ;  /* 0x00003fff0a0a7892 */ /* 0x000fe4000f8ec03f */
[----:B------:R-:W-:Y:S02]  /*2760*/  UISETP.NE.U32.AND UP0, UPT, UR8, URZ, UPT ;  /* 0x0000003f0800728c */ /* 0x000fe4000bf05070 */
[----:B------:R-:W-:Y:S02]  /*2770*/  ULOP3.LUT UR8, UR9, 0x10000, URZ, 0xfc, !UPT ;  /* 0x0001000009087892 */ /* 0x000fe4000f8efc3f */
[----:B------:R-:W-:Y:S02]  /*2780*/  ULOP3.LUT UR10, UR10, 0x10000, URZ, 0xfc, !UPT ;  /* 0x000100000a0a7892 */ /* 0x000fe4000f8efc3f */
[----:B------:R-:W-:-:S02]  /*2790*/  ULEA UR8, UR17, UR8, 0x8 ;  /* 0x0000000811087291 */ /* 0x000fc4000f8e403f */
[----:B------:R-:W-:Y:S01]  /*27a0*/  ULEA UR10, UR17, UR10, 0x9 ;  /* 0x0000000a110a7291 */ /* 0x000fe2000f8e483f */
[----:B------:R-:W-:Y:S01]  /*27b0*/  UMOV UR9, 0x80000020 ;  /* 0x8000002000097882 */ /* 0x000fe20000000000 */
[----:B------:R-:W-:Y:S01]  /*27c0*/  UMOV UR11, 0x80000020 ;  /* 0x80000020000b7882 */ /* 0x000fe20000000000 */
[----:B------:R-:W-:-:S06]  /*27d0*/  UIADD3 UR6, UR6, 0x2, URZ ;  /* 0x0000000206067890 */ /* 0x000fcc000fffe03f */
[----:B------:R-:W-:Y:S01]  /*27e0*/  QGMMA.64x128x32.F32.E4M3.E4M3 R24, gdesc[UR8], R24, UP0 ;  /* 0x01e00000081879f3 */ /* 0x000fe2000bf00818 */
[----:B------:R-:W-:Y:S02]  /*27f0*/  UIADD3 UR8, UR8, 0x2, URZ ;  /* 0x0000000208087890 */ /* 0x000fe4000fffe03f */
[----:B------:R-:W-:Y:S01]  /*2800*/  UIADD3 UR10, UR10, 0x2, URZ ;  /* 0x000000020a0a7890 */ /* 0x000fe2000fffe03f */
[----:B------:R-:W-:Y:S01]  /*2810*/  UMOV UR9, 0x80000020 ;  /* 0x8000002000097882 */ /* 0x000fe20000000000 */
[----:B------:R-:W-:Y:S01]  /*2820*/  UMOV UR11, 0x80000020 ;  /* 0x80000020000b7882 */ /* 0x000fe20000000000 */
[----:B------:R-:W-:-:S04]  /*2830*/  UISETP.NE.AND UP0, UPT, UR6, UR23, UPT ;  /* 0x000000170600728c */ /* 0x000fc8000bf05270 */
[----:B------:R-:W-:-:S06]  /*2840*/  USEL UR7, URZ, 0x1, UP0 ;  /* 0x000000013f077887 */ /* 0x000fcc0008000000 */
[----:B------:R-:W-:Y:S01]  /*2850*/  ISETP.NE.AND P0, PT, RZ, UR7, PT ;  /* 0x00000007ff007c0c */ /* 0x000fe2000bf05270 */
[----:B------:R-:W-:Y:S03]  /*2860*/  QGMMA.64x128x32.F32.E4M3.E4M3 R24, gdesc[UR8], R24, gsb0 ;  /* 0x01e00000081879f3 */ /* 0x000fe60008000818 */
[----:B------:R-:W-:-:S09]  /*2870*/  WARPGROUP.DEPBAR.LE gsb0, 0x1 ;  /* 0x00008000000079c5 */ /* 0x000fd20000010100 */
[----:B------:R-:W-:Y:S05]  /*2880*/  @!P0 BRA `(.L_x_32) ;  /* 0x0000000400088947 */ /* 0x000fea0003800000 */
[----:B------:R-:W-:Y:S02]  /*2890*/  WARPGROUP.DEPBAR.LE gsb0, 0x0 ;  /* 0x00008000000079c5 */ /* 0x000fe40000010000 */
[----:B------:R-:W-:-:S01]  /*28a0*/  FADD R151, R24, R151 ;  /* 0x0000009718977221 */ /* 0x000fc20000000000 */
[----:B------:R-:W-:Y:S01]  /*28b0*/  FADD R146, R25, R146 ;  /* 0x0000009219927221 */ /* 0x000fe20000000000 */
        /* <DEDUP_REMOVED lines=62> */
[----:B------:R-:W-:-:S06]  /*2ca0*/  UMOV UR6, URZ ;  /* 0x0000003f00067c82 */ /* 0x000fcc0008000000 */
.L_x_32:
[----:B------:R-:W-:Y:S05]  /*2cb0*/  @!P1 BRA `(.L_x_33) ;  /* 0x0000000000049947 */ /* 0x000fea0003800000 */
[----:B------:R-:W-:Y:S01]  /*2cc0*/  BPT.TRAP 0x1 ;  /* 0x000000040000795c */ /* 0x000fe20000300000 */
.L_x_33:
[----:B------:R-:W-:-:S13]  /*2cd0*/  ISETP.NE.AND P0, PT, R13, RZ, PT ;  /* 0x000000ff0d00720c */ /* 0x000fda0003f05270 */
[----:B01----:R-:W-:-:S05]  /*2ce0*/  @P0 LEA R20, R19, UR12, 0x3 ;  /* 0x0000000c13140c11 */ /* 0x003fca000f8e18ff */
[----:B------:R-:W-:-:S05]  /*2cf0*/  @P0 VIADD R21, R20, 0x90 ;  /* 0x0000009014150836 */ /* 0x000fca0000000000 */
[----:B------:R-:W-:-:S04]  /*2d00*/  @P0 PRMT R21, R12, 0x654, R21 ;  /* 0x000006540c150816 */ /* 0x000fc80000000015 */
[----:B------:R0:W-:Y:S01]  /*2d10*/  @P0 SYNCS.ARRIVE.TRANS64.RED.A1T0 RZ, [R21+URZ], RZ ;  /* 0x000000ff15ff09a7 */ /* 0x0001e2000810043f */
[----:B------:R-:W-:-:S13]  /*2d20*/  ISETP.GT.U32.AND P0, PT, R7, 0x1, PT ;  /* 0x000000010700780c */ /* 0x000fda0003f04070 */
[----:B0-----:R-:W-:Y:S05]  /*2d30*/  @P0 BRA `(.L_x_34) ;  /* 0x0000000000040947 */ /* 0x001fea0003800000 */
[----:B------:R-:W-:Y:S01]  /*2d40*/  BPT.TRAP 0x1 ;  /* 0x000000040000795c */ /* 0x000fe20000300000 */
.L_x_34:
[----:B------:R-:W-:Y:S01]  /*2d50*/  UIADD3 UR17, UR17, 0x1, URZ ;  /* 0x0000000111117890 */ /* 0x000fe2000fffe03f */
[C---:B------:R-:W-:Y:S01]  /*2d60*/  ISETP.GT.AND P1, PT, R18.reuse, 0x1, PT ;  /* 0x000000011200780c */ /* 0x040fe20003f24270 */
[----:B------:R-:W-:Y:S02]  /*2d70*/  VIADD R19, R19, 0x1 ;  /* 0x0000000113137836 */ /* 0x000fe40000000000 */
[----:B------:R-:W-:Y:S01]  /*2d80*/  UISETP.NE.AND UP0, UPT, UR17, 0x12, UPT ;  /* 0x000000121100788c */ /* 0x000fe2000bf05270 */
[----:B------:R-:W-:Y:S02]  /*2d90*/  VIADD R18, R18, 0xffffffff ;  /* 0xffffffff12127836 */ /* 0x000fe40000000000 */
[C---:B------:R-:W-:Y:S01]  /*2da0*/  ISETP.NE.AND P0, PT, R19.reuse, 0x12, PT ;  /* 0x000000121300780c */ /* 0x040fe20003f05270 */
[----:B------:R-:W-:Y:S02]  /*2db0*/  USEL UR8, URZ, 0x1, UP0 ;  /* 0x000000013f087887 */ /* 0x000fe40008000000 */
[----:B------:R-:W-:Y:S01]  /*2dc0*/  USEL UR17, UR17, URZ, UP0 ;  /* 0x0000003f11117287 */ /* 0x000fe20008000000 */
[----:B------:R-:W-:-:S03]  /*2dd0*/  SEL R19, R19, RZ, P0 ;  /* 0x000000ff13137207 */ /* 0x000fc60000000000 */
[----:B------:R-:W-:Y:S01]  /*2de0*/  LOP3.LUT R152, R152, UR8, RZ, 0x3c, !PT ;  /* 0x0000000898987c12 */ /* 0x000fe2000f8e3cff */
[----:B------:R-:W-:Y:S01]  /*2df0*/  UMOV UR8, 0x1 ;  /* 0x0000000100087882 */ /* 0x000fe20000000000 */
[----:B------:R-:W-:Y:S06]  /*2e00*/  @P1 BRA `(.L_x_35) ;  /* 0xfffffff800041947 */ /* 0x000fec000383ffff */
.L_x_27:
[----:B------:R-:W-:Y:S01]  /*2e10*/  UISETP.NE.AND UP0, UPT, UR6, URZ, UPT ;  /* 0x0000003f0600728c */ /* 0x000fe2000bf05270 */
[----:B01----:R-:W0:Y:S01]  /*2e20*/  LDC R18, c[0x0][0x28c] ;  /* 0x0000a300ff127b82 */ /* 0x003e220000000800 */
[----:B------:R-:W-:Y:S02]  /*2e30*/  IMAD.U32 R19, RZ, RZ, UR22 ;  /* 0x00000016ff137e24 */ /* 0x000fe4000f8e00ff */
[----:B------:R-:W-:-:S06]  /*2e40*/  USEL UR6, URZ, 0x1, !UP0 ;  /* 0x000000013f067887 */ /* 0x000fcc000c000000 */
[----:B------:R-:W-:-:S13]  /*2e50*/  ISETP.NE.AND P0, PT, RZ, UR6, PT ;  /* 0x00000006ff007c0c */ /* 0x000fda000bf05270 */
[----:B------:R-:W-:Y:S05]  /*2e60*/  @!P0 BRA `(.L_x_36) ;  /* 0x0000000400048947 */ /* 0x000fea0003800000 */
[----:B------:R-:W-:Y:S02]  /*2e70*/  WARPGROUP.DEPBAR.LE gsb0, 0x0 ;  /* 0x00008000000079c5 */ /* 0x000fe40000010000 */
[----:B------:R-:W-:Y:S01]  /*2e80*/  FADD R151, R24, R151 ;  /* 0x0000009718977221 */ /* 0x000fe20000000000 */
        /* <DEDUP_REMOVED lines=62> */
[----:B------:R-:W-:-:S07]  /*3270*/  FADD R88, R88, R87 ;  /* 0x0000005758587221 */ /* 0x000fce0000000000 */
.L_x_36:
[----:B0-----:R-:W-:Y:S01]  /*3280*/  ISETP.GE.AND P0, PT, R18, 0x1, PT ;  /* 0x000000011200780c */ /* 0x001fe20003f06270 */
[----:B------:R0:W-:Y:S01]  /*3290*/  SYNCS.ARRIVE.TRANS64.A1T0 RZ, [R19+UR21], RZ ;  /* 0x000000ff13ff79a7 */ /* 0x0001e20008100015 */
[----:B------:R-:W-:-:S11]  /*32a0*/  WARPGROUP.DEPBAR.LE gsb0, 0x0 ;  /* 0x00008000000079c5 */ /* 0x000fd60000010000 */
[----:B------:R-:W-:Y:S05]  /*32b0*/  @!P0 BRA `(.L_x_37) ;  /* 0x0000000000488947 */ /* 0x000fea0003800000 */
[----:B------:R-:W-:-:S13]  /*32c0*/  ISETP.NE.AND P0, PT, R148, 0x3, PT ;  /* 0x000000039400780c */ /* 0x000fda0003f05270 */
[----:B------:R-:W-:Y:S05]  /*32d0*/  @!P0 BRA `(.L_x_38) ;  /* 0x0000000000048947 */ /* 0x000fea0003800000 */
[----:B------:R-:W-:Y:S01]  /*32e0*/  BPT.TRAP 0x1 ;  /* 0x000000040000795c */ /* 0x000fe20000300000 */
.L_x_38:
[----:B------:R-:W-:-:S13]  /*32f0*/  ISETP.NE.AND P0, PT, R13, RZ, PT ;  /* 0x000000ff0d00720c */ /* 0x000fda0003f05270 */
[----:B------:R-:W-:-:S05]  /*3300*/  VOTEU.ANY UP0, P0 ;  /* 0x00000000003f7886 */ /* 0x000fca0000000100 */
[----:B------:R-:W-:-:S06]  /*3310*/  @UP0 UIADD3 UR6, UR14, UR4, URZ ;  /* 0x000000040e060290 */ /* 0x000fcc000fffe03f */
[----:B------:R-:W-:Y:S02]  /*3320*/  IMAD.U32 R18, RZ, RZ, UR6 ;  /* 0x00000006ff127e24 */ /* 0x000fe4000f8e00ff */
[----:B------:R-:W-:Y:S02]  /*3330*/  IMAD.U32 R21, RZ, RZ, UR6 ;  /* 0x00000006ff157e24 */ /* 0x000fe4000f8e00ff */
[----:B0-----:R-:W-:-:S05]  /*3340*/  @P0 IMAD.WIDE.U32 R18, R18, 0x38e38e39, RZ ;  /* 0x38e38e3912120825 */ /* 0x001fca00078e00ff */
[----:B------:R-:W-:-:S05]  /*3350*/  @P0 SHF.R.U32.HI R18, RZ, 0x2, R19 ;  /* 0x00000002ff120819 */ /* 0x000fca0000011613 */
[----:B------:R-:W-:-:S05]  /*3360*/  @P0 IMAD R18, R18, -0x12, R21 ;  /* 0xffffffee12120824 */ /* 0x000fca00078e0215 */
[----:B------:R-:W-:-:S05]  /*3370*/  @P0 LEA R18, R18, UR12, 0x3 ;  /* 0x0000000c12120c11 */ /* 0x000fca000f8e18ff */
[----:B------:R-:W-:-:S05]  /*3380*/  @P0 VIADD R19, R18, 0x90 ;  /* 0x0000009012130836 */ /* 0x000fca0000000000 */
[----:B------:R-:W-:-:S04]  /*3390*/  @P0 PRMT R19, R12, 0x654, R19 ;  /* 0x000006540c130816 */ /* 0x000fc80000000013 */
[----:B------:R1:W-:Y:S01]  /*33a0*/  @P0 SYNCS.ARRIVE.TRANS64.RED.A1T0 RZ, [R19+URZ], RZ ;  /* 0x000000ff13ff09a7 */ /* 0x0003e2000810043f */
[----:B------:R-:W-:-:S13]  /*33b0*/  ISETP.GT.U32.AND P0, PT, R7, 0x1, PT ;  /* 0x000000010700780c */ /* 0x000fda0003f04070 */
[----:B-1----:R-:W-:Y:S05]  /*33c0*/  @P0 BRA `(.L_x_37) ;  /* 0x0000000000040947 */ /* 0x002fea0003800000 */
[----:B------:R-:W-:Y:S01]  /*33d0*/  BPT.TRAP 0x1 ;  /* 0x000000040000795c */ /* 0x000fe20000300000 */
.L_x_37:
[----:B------:R-:W-:Y:S01]  /*33e0*/  SHF.L.U32 R18, R150, 0x1f, RZ ;  /* 0x0000001f96127819 */ /* 0x000fe200000006ff */
[----:B------:R-:W-:Y:S01]  /*33f0*/  UIADD3 UR4, UR20, UR4, URZ ;  /* 0x0000000414047290 */ /* 0x000fe2000fffe03f */
[----:B------:R-:W1:Y:S01]  /*3400*/  LDC R29, c[0x0][0x288] ;  /* 0x0000a200ff1d7b82 */ /* 0x000e620000000800 */
[----:B------:R-:W-:Y:S01]  /*3410*/  UISETP.GE.U32.AND UP1, UPT, UR20, 0x12, UPT ;  /* 0x000000121400788c */ /* 0x000fe2000bf26070 */
[----:B------:R-:W-:Y:S01]  /*3420*/  IMAD.SHL.U32 R26, R16, 0x2, RZ ;  /* 0x00000002101a7824 */ /* 0x000fe200078e00ff */
[----:B------:R-:W-:Y:S02]  /*3430*/  UISETP.GT.U32.AND UP0, UPT, UR4, 0x11, UPT ;  /* 0x000000110400788c */ /* 0x000fe4000bf04070 */
[----:B------:R-:W-:Y:S02]  /*3440*/  UIMAD.WIDE.U32 UR6, UR4, 0x38e38e39, URZ ;  /* 0x38e38e39040678a5 */ /* 0x000fe4000f8e003f */
[----:B------:R-:W-:Y:S01]  /*3450*/  UISETP.LT.U32.AND UP0, UPT, UR20, 0x12, UP0 ;  /* 0x000000121400788c */ /* 0x000fe20008701070 */
[----:B------:R-:W4:Y:S01]  /*3460*/  SYNCS.PHASECHK.TRANS64.TRYWAIT P0, [UR15+0x8], R18 ;  /* 0x00000812ff0075a7 */ /* 0x000f22000800014f */
[----:B------:R-:W-:Y:S01]  /*3470*/  USHF.R.U32.HI UR6, URZ, 0x2, UR7 ;  /* 0x000000023f067899 */ /* 0x000fe20008011607 */
[----:B------:R-:W-:Y:S01]  /*3480*/  SHF.R.S32.HI R27, RZ, 0x1f, R26 ;  /* 0x0000001fff1b7819 */ /* 0x000fe2000001141a */
[----:B------:R-:W-:-:S02]  /*3490*/  USEL UR8, URZ, 0x1, !UP0 ;  /* 0x000000013f087887 */ /* 0x000fc4000c000000 */
[----:B------:R-:W-:Y:S02]  /*34a0*/  UIMAD UR4, UR6, -0x12, UR4 ;  /* 0xffffffee060478a4 */ /* 0x000fe4000f8e0204 */
[----:B------:R-:W-:-:S04]  /*34b0*/  ULOP3.LUT UR5, UR5, UR8, URZ, 0x3c, !UPT ;  /* 0x0000000805057292 */ /* 0x000fc8000f8e3c3f */
[----:B------:R-:W-:Y:S01]  /*34c0*/  @UP1 ULOP3.LUT UR5, UR5, 0x1, UR6, 0x78, !UPT ;  /* 0x0000000105051892 */ /* 0x000fe2000f8e7806 */
[----:B-1--4-:R-:W-:Y:S11]  /*34d0*/  @!P0 BRA `(.L_x_39) ;  /* 0x00000068000c8947 */ /* 0x012ff60003800000 */
.L_x_211:
[----:B------:R-:W-:Y:S01]  /*34e0*/  IMAD.SHL.U32 R28, R6, 0x40, RZ ;  /* 0x00000040061c7824 */ /* 0x000fe200078e00ff */
[----:B------:R-:W-:Y:S01]  /*34f0*/  ULDC UR8, c[0x0][0x284] ;  /* 0x0000a10000087ab9 */ /* 0x000fe20000000800 */
[----:B------:R-:W-:Y:S01]  /*3500*/  IMAD.SHL.U32 R33, R5, 0x80, RZ ;  /* 0x0000008005217824 */ /* 0x000fe200078e00ff */
[----:B------:R-:W-:Y:S01]  /*3510*/  SHF.R.S32.HI R34, RZ, 0x1f, R4 ;  /* 0x0000001fff227819 */ /* 0x000fe20000011404 */
[----:B------:R-:W-:Y:S01]  /*3520*/  ULDC.64 UR6, c[0x0][0x5d0] ;  /* 0x0001740000067ab9 */ /* 0x000fe20000000a00 */
[----:B------:R-:W-:Y:S01]  /*3530*/  ISETP.GE.AND P0, PT, R28, UR8, PT ;  /* 0x000000081c007c0c */ /* 0x000fe2000bf06270 */
[----:B0-----:R-:W-:Y:S01]  /*3540*/  IMAD.WIDE.U32 R18, R4, UR6, R26 ;  /* 0x0000000604127c25 */ /* 0x001fe2000f8e001a */
[----:B------:R-:W-:Y:S02]  /*3550*/  SHF.R.S32.HI R32, RZ, 0x1f, R33 ;  /* 0x0000001fff207819 */ /* 0x000fe40000011421 */
[C---:B------:R-:W-:Y:S01]  /*3560*/  ISETP.GE.OR P0, PT, R33.reuse, R29, P0 ;  /* 0x0000001d2100720c */ /* 0x040fe20000706670 */
[----:B------:R-:W-:Y:S01]  /*3570*/  IMAD R5, R34, UR6, RZ ;  /* 0x0000000622057c24 */ /* 0x000fe2000f8e02ff */
[----:B------:R-:W-:-:S03]  /*3580*/  IADD3 R18, P1, R33, R18, RZ ;  /* 0x0000001221127210 */ /* 0x000fc60007f3e0ff */
[----:B------:R-:W-:-:S05]  /*3590*/  IMAD R5, R4, UR7, R5 ;  /* 0x0000000704057c24 */ /* 0x000fca000f8e0205 */
[----:B------:R-:W-:-:S03]  /*35a0*/  IADD3.X R19, R32, R19, R5, P1, !PT ;  /* 0x0000001320137210 */ /* 0x000fc60000ffe405 */
[----:B------:R-:W-:Y:S05]  /*35b0*/  @P0 BRA `(.L_x_40) ;  /* 0x0000004400b80947 */ /* 0x000fea0003800000 */
[----:B------:R-:W0:Y:S01]  /*35c0*/  LDC.64 R30, c[0x0][0x5c8] ;  /* 0x00017200ff1e7b82 */ /* 0x000e220000000a00 */
[----:B------:R-:W-:Y:S01]  /*35d0*/  IMAD.WIDE R24, R6, 0x40, R10 ;  /* 0x0000004006187825 */ /* 0x000fe200078e020a */
[----:B------:R-:W-:Y:S01]  /*35e0*/  ULDC.64 UR6, c[0x0][0x5c0] ;  /* 0x0001700000067ab9 */ /* 0x000fe20000000a00 */
[----:B------:R-:W-:Y:S02]  /*35f0*/  BSSY B0, `(.L_x_40) ;  /* 0x000046a000007945 */ /* 0x000fe40003800000 */
[----:B------:R-:W-:-:S04]  /*3600*/  IMAD R6, R16, -0x2, R29 ;  /* 0xfffffffe10067824 */ /* 0x000fc800078e021d */
[----:B------:R-:W-:Y:S02]  /*3610*/  IMAD.IADD R6, R6, 0x1, -R33 ;  /* 0x0000000106067824 */ /* 0x000fe400078e0a21 */
[-C--:B0-----:R-:W-:Y:S02]  /*3620*/  IMAD R5, R25, R30.reuse, RZ ;  /* 0x0000001e19057224 */ /* 0x081fe400078e02ff */
[----:B------:R-:W-:-:S04]  /*3630*/  IMAD.WIDE.U32 R18, R24, R30, R18 ;  /* 0x0000001e18127225 */ /* 0x000fc800078e0012 */
[----:B------:R-:W-:Y:S01]  /*3640*/  IMAD R21, R24, R31, R5 ;  /* 0x0000001f18157224 */ /* 0x000fe200078e0205 */
[----:B------:R-:W-:Y:S02]  /*3650*/  LEA R5, P0, R30, R18, 0x3 ;  /* 0x000000121e057211 */ /* 0x000fe400078018ff */
[----:B------:R-:W-:Y:S01]  /*3660*/  IADD3 R20, P1, R18, UR6, RZ ;  /* 0x0000000612147c10 */ /* 0x000fe2000ff3e0ff */
[----:B------:R-:W-:Y:S01]  /*3670*/  IMAD.IADD R21, R19, 0x1, R21 ;  /* 0x0000000113157824 */ /* 0x000fe200078e0215 */
[----:B------:R-:W-:-:S04]  /*3680*/  IADD3 R18, P3, R5, UR6, RZ ;  /* 0x0000000605127c10 */ /* 0x000fc8000ff7e0ff */
[----:B------:R-:W-:Y:S01]  /*3690*/  LEA.HI.X R5, R30, R21, R31, 0x3, P0 ;  /* 0x000000151e057211 */ /* 0x000fe200000f1c1f */
[----:B------:R-:W-:Y:S01]  /*36a0*/  IMAD.IADD R30, R17, 0x1, -R28 ;  /* 0x00000001111e7824 */ /* 0x000fe200078e0a1c */
[----:B---3-5:R-:W-:Y:S02]  /*36b0*/  FSETP.NEU.AND P0, PT, R15, RZ, PT ;  /* 0x000000ff0f00720b */ /* 0x028fe40003f0d000 */
[----:B------:R-:W-:Y:S02]  /*36c0*/  IADD3.X R21, R21, UR7, RZ, P1, !PT ;  /* 0x0000000715157c10 */ /* 0x000fe40008ffe4ff */
[----:B------:R-:W-:-:S09]  /*36d0*/  IADD3.X R19, R5, UR7, RZ, P3, !PT ;  /* 0x0000000705137c10 */ /* 0x000fd20009ffe4ff */
[----:B------:R-:W-:Y:S05]  /*36e0*/  @!P0 BRA `(.L_x_41) ;  /* 0x0000003400608947 */ /* 0x000fea0003800000 */
[----:B------:R-:W-:Y:S01]  /*36f0*/  ULDC.64 UR6, c[0x0][0x5b8] ;  /* 0x00016e0000067ab9 */ /* 0x000fe20000000a00 */
[----:B------:R-:W-:Y:S01]  /*3700*/  ULDC.64 UR8, c[0x0][0x5a8] ;  /* 0x00016a0000087ab9 */ /* 0x000fe20000000a00 */
[----:B------:R-:W-:Y:S01]  /*3710*/  IMAD.WIDE.U32 R26, R4, UR6, R26 ;  /* 0x00000006041a7c25 */ /* 0x000fe2000f8e001a */
[----:B------:R-:W-:Y:S01]  /*3720*/  BSSY B1, `(.L_x_42) ;  /* 0x0000010000017945 */ /* 0x000fe20003800000 */
[----:B------:R-:W-:Y:S02]  /*3730*/  PRMT R28, RZ, 0x7610, R28 ;  /* 0x00007610ff1c7816 */ /* 0x000fe4000000001c */
[----:B------:R-:W-:Y:S01]  /*3740*/  IMAD R5, R34, UR6, RZ ;  /* 0x0000000622057c24 */ /* 0x000fe2000f8e02ff */
[----:B------:R-:W-:-:S03]  /*3750*/  IADD3 R26, P0, R33, R26, RZ ;  /* 0x0000001a211a7210 */ /* 0x000fc60007f1e0ff */
[----:B------:R-:W-:Y:S01]  /*3760*/  IMAD R5, R4, UR7, R5 ;  /* 0x0000000704057c24 */ /* 0x000fe2000f8e0205 */
[----:B------:R-:W-:Y:S02]  /*3770*/  ULDC.64 UR6, c[0x0][0x5b0] ;  /* 0x00016c0000067ab9 */ /* 0x000fe40000000a00 */
[----:B------:R-:W-:Y:S02]  /*3780*/  IMAD R29, R25, UR6, RZ ;  /* 0x00000006191d7c24 */ /* 0x000fe4000f8e02ff */
[----:B------:R-:W-:Y:S02]  /*3790*/  IADD3.X R27, R32, R27, R5, P0, !PT ;  /* 0x0000001b201b7210 */ /* 0x000fe400007fe405 */
[----:B------:R-:W-:Y:S01]  /*37a0*/  ISETP.GE.AND P0, PT, R30, 0x1, PT ;  /* 0x000000011e00780c */ /* 0x000fe20003f06270 */
[C---:B------:R-:W-:Y:S02]  /*37b0*/  IMAD R29, R24.reuse, UR7, R29 ;  /* 0x00000007181d7c24 */ /* 0x040fe4000f8e021d */
[----:B------:R-:W-:Y:S01]  /*37c0*/  IMAD.WIDE.U32 R4, R24, UR6, R26 ;  /* 0x0000000618047c25 */ /* 0x000fe2000f8e001a */
[----:B------:R-:W-:-:S02]  /*37d0*/  ISETP.LT.OR P4, PT, R6, 0x1, !P0 ;  /* 0x000000010600780c */ /* 0x000fc40004781670 */
[----:B------:R-:W-:-:S04]  /*37e0*/  IADD3 R4, P1, R4, UR8, RZ ;  /* 0x0000000804047c10 */ /* 0x000fc8000ff3e0ff */
[----:B------:R-:W-:-:S07]  /*37f0*/  IADD3.X R5, R5, UR9, R29, P1, !PT ;  /* 0x0000000905057c10 */ /* 0x000fce0008ffe41d */
[----:B------:R-:W-:Y:S05]  /*3800*/  @P4 BRA `(.L_x_43) ;  /* 0x0000000000044947 */ /* 0x000fea0003800000 */
[----:B------:R0:W5:Y:S02]  /*3810*/  LDG.E.U8 R28, desc[UR18][R4.64] ;  /* 0x00000012041c7981 */ /* 0x000164000c1e1100 */
.L_x_43:
[----:B------:R-:W-:Y:S05]  /*3820*/  BSYNC B1 ;  /* 0x0000000000017941 */ /* 0x000fea0003800000 */
.L_x_42:
[----:B-----5:R-:W-:Y:S01]  /*3830*/  LOP3.LUT R28, R28, 0xff, RZ, 0xc0, !PT ;  /* 0x000000ff1c1c7812 */ /* 0x020fe200078ec0ff */
[----:B------:R-:W-:Y:S01]  /*3840*/  BSSY B1, `(.L_x_44) ;  /* 0x000000b000017945 */ /* 0x000fe20003800000 */
[----:B------:R-:W-:Y:S02]  /*3850*/  ISETP.LT.OR P3, PT, R6, 0x2, !P0 ;  /* 0x000000020600780c */ /* 0x000fe40004761670 */
[----:B------:R-:W-:-:S05]  /*3860*/  F2FP.F16.E4M3.UNPACK_B R28, R28 ;  /* 0x0000001cff1c723e */ /* 0x000fca00020006ff */
[----:B------:R-:W-:-:S05]  /*3870*/  HADD2.F32 R28, -RZ, R28.H0_H0 ;  /* 0x2000001cff1c7230 */ /* 0x000fca0000004100 */
[----:B------:R-:W-:-:S04]  /*3880*/  FMUL R28, R28, R15 ;  /* 0x0000000f1c1c7220 */ /* 0x000fc80000400000 */
[----:B--2---:R-:W-:-:S05]  /*3890*/  FFMA R28, R151, R14, R28 ;  /* 0x0000000e971c7223 */ /* 0x004fca000000001c */
[----:B------:R-:W-:Y:S02]  /*38a0*/  F2FP.SATFINITE.E4M3.F32.PACK_AB_MERGE_C R29, RZ, R28, RZ ;  /* 0x0000001cff1d723e */ /* 0x000fe400048070ff */
[----:B------:R-:W-:-:S03]  /*38b0*/  PRMT R28, RZ, 0x7610, R28 ;  /* 0x00007610ff1c7816 */ /* 0x000fc6000000001c */
[----:B------:R1:W-:Y:S01]  /*38c0*/  @!P4 STG.E.U8 desc[UR18][R20.64], R29 ;  /* 0x0000001d1400c986 */ /* 0x0003e2000c101112 */
[----:B------:R-:W-:Y:S05]  /*38d0*/  @P3 BRA `(.L_x_45) ;  /* 0x0000000000043947 */ /* 0x000fea0003800000 */
[----:B------:R2:W5:Y:S02]  /*38e0*/  LDG.E.U8 R28, desc[UR18][R4.64+0x1] ;  /* 0x00000112041c7981 */ /* 0x000564000c1e1100 */
.L_x_45:
[----:B------:R-:W-:Y:S05]  /*38f0*/  BSYNC B1 ;  /* 0x0000000000017941 */ /* 0x000fea0003800000 */
.L_x_44:
[----:B-----5:R-:W-:Y:S01]  /*3900*/  LOP3.LUT R28, R28, 0xff, RZ, 0xc0, !PT ;  /* 0x000000ff1c1c7812 */ /* 0x020fe200078ec0ff */
[----:B------:R-:W-:Y:S01]  /*3910*/  BSSY B1, `(.L_x_46) ;  /* 0x0000013000017945 */ /* 0x000fe20003800000 */
[----:B-1----:R-:W-:Y:S02]  /*3920*/  IADD3 R29, P1, R24, 0x8, RZ ;  /* 0x00000008181d7810 */ /* 0x002fe40007f3e0ff */
[----:B------:R-:W-:-:S03]  /*3930*/  F2FP.F16.E4M3.UNPACK_B R28, R28 ;  /* 0x0000001cff1c723e */ /* 0x000fc600020006ff */
[----:B------:R-:W-:Y:S01]  /*3940*/  IMAD.X R24, RZ, RZ, R25, P1 ;  /* 0x000000ffff187224 */ /* 0x000fe200008e0619 */
[----:B------:R-:W-:Y:S01]  /*3950*/  ISETP.GE.AND P1, PT, R30, 0x9, PT ;  /* 0x000000091e00780c */ /* 0x000fe20003f26270 */
[----:B------:R-:W-:Y:S02]  /*3960*/  HADD2.F32 R28, -RZ, R28.H0_H0 ;  /* 0x2000001cff1c7230 */ /* 0x000fe40000004100 */
[----:B------:R-:W-:Y:S01]  /*3970*/  IMAD R24, R24, UR6, RZ ;  /* 0x0000000618187c24 */ /* 0x000fe2000f8e02ff */
[----:B------:R-:W-:Y:S01]  /*3980*/  ISETP.LT.OR P5, PT, R6, 0x1, !P1 ;  /* 0x000000010600780c */ /* 0x000fe20004fa1670 */
[----:B------:R-:W-:-:S04]  /*3990*/  IMAD.WIDE.U32 R26, R29, UR6, R26 ;  /* 0x000000061d1a7c25 */ /* 0x000fc8000f8e001a */
[----:B------:R-:W-:Y:S01]  /*39a0*/  FMUL R25, R28, R15 ;  /* 0x0000000f1c197220 */ /* 0x000fe20000400000 */
[----:B------:R-:W-:-:S03]  /*39b0*/  IMAD R29, R29, UR7, R24 ;  /* 0x000000071d1d7c24 */ /* 0x000fc6000f8e0218 */
[----:B------:R-:W-:Y:S01]  /*39c0*/  FFMA R25, R146, R14, R25 ;  /* 0x0000000e92197223 */ /* 0x000fe20000000019 */
[----:B------:R-:W-:Y:S02]  /*39d0*/  IADD3 R24, P4, R26, UR8, RZ ;  /* 0x000000081a187c10 */ /* 0x000fe4000ff9e0ff */
[----:B------:R-:W-:Y:S02]  /*39e0*/  PRMT R26, RZ, 0x7610, R26 ;  /* 0x00007610ff1a7816 */ /* 0x000fe4000000001a */
[----:B------:R-:W-:Y:S02]  /*39f0*/  F2FP.SATFINITE.E4M3.F32.PACK_AB_MERGE_C R31, RZ, R25, RZ ;  /* 0x00000019ff1f723e */ /* 0x000fe400048070ff */
[----:B------:R-:W-:-:S03]  /*3a00*/  IADD3.X R25, R27, UR9, R29, P4, !PT ;  /* 0x000000091b197c10 */ /* 0x000fc6000a7fe41d */
[----:B------:R1:W-:Y:S01]  /*3a10*/  @!P3 STG.E.U8 desc[UR18][R20.64+0x1], R31 ;  /* 0x0000011f1400b986 */ /* 0x0003e2000c101112 */
[----:B------:R-:W-:Y:S05]  /*3a20*/  @P5 BRA `(.L_x_47) ;  /* 0x0000000000045947 */ /* 0x000fea0003800000 */
[----:B------:R3:W5:Y:S02]  /*3a30*/  LDG.E.U8 R26, desc[UR18][R24.64] ;  /* 0x00000012181a7981 */ /* 0x000764000c1e1100 */
.L_x_47:
[----:B------:R-:W-:Y:S05]  /*3a40*/  BSYNC B1 ;  /* 0x0000000000017941 */ /* 0x000fea0003800000 */
.L_x_46:
[----:B-----5:R-:W-:Y:S01]  /*3a50*/  LOP3.LUT R26, R26, 0xff, RZ, 0xc0, !PT ;  /* 0x000000ff1a1a7812 */ /* 0x020fe200078ec0ff */
[----:B------:R-:W-:Y:S01]  /*3a60*/  BSSY B1, `(.L_x_48) ;  /* 0x000000b000017945 */ /* 0x000fe20003800000 */
[----:B------:R-:W-:Y:S02]  /*3a70*/  ISETP.LT.OR P3, PT, R6, 0x2, !P1 ;  /* 0x000000020600780c */ /* 0x000fe40004f61670 */
[----:B------:R-:W-:-:S05]  /*3a80*/  F2FP.F16.E4M3.UNPACK_B R26, R26 ;  /* 0x0000001aff1a723e */ /* 0x000fca00020006ff */
[----:B------:R-:W-:-:S05]  /*3a90*/  HADD2.F32 R26, -RZ, R26.H0_H0 ;  /* 0x2000001aff1a7230 */ /* 0x000fca0000004100 */
[----:B------:R-:W-:-:S04]  /*3aa0*/  FMUL R26, R26, R15 ;  /* 0x0000000f1a1a7220 */ /* 0x000fc80000400000 */
[----:B------:R-:W-:-:S05]  /*3ab0*/  FFMA R26, R149, R14, R26 ;  /* 0x0000000e951a7223 */ /* 0x000fca000000001a */
[----:B------:R-:W-:Y:S02]  /*3ac0*/  F2FP.SATFINITE.E4M3.F32.PACK_AB_MERGE_C R27, RZ, R26, RZ ;  /* 0x0000001aff1b723e */ /* 0x000fe400048070ff */
[----:B------:R-:W-:-:S03]  /*3ad0*/  PRMT R26, RZ, 0x7610, R26 ;  /* 0x00007610ff1a7816 */ /* 0x000fc6000000001a */
[----:B------:R4:W-:Y:S01]  /*3ae0*/  @!P5 STG.E.U8 desc[UR18][R18.64], R27 ;  /* 0x0000001b1200d986 */ /* 0x0009e2000c101112 */
[----:B------:R-:W-:Y:S05]  /*3af0*/  @P3 BRA `(.L_x_49) ;  /* 0x0000000000043947 */ /* 0x000fea0003800000 */
[----:B------:R0:W5:Y:S02]  /*3b00*/  LDG.E.U8 R26, desc[UR18][R24.64+0x1] ;  /* 0x00000112181a7981 */ /* 0x000164000c1e1100 */
.L_x_49:
[----:B------:R-:W-:Y:S05]  /*3b10*/  BSYNC B1 ;  /* 0x0000000000017941 */ /* 0x000fea0003800000 */
.L_x_48:
[----:B-----5:R-:W-:Y:S01]  /*3b20*/  LOP3.LUT R26, R26, 0xff, RZ, 0xc0, !PT ;  /* 0x000000ff1a1a7812 */ /* 0x020fe200078ec0ff */
[----:B------:R-:W-:Y:S01]  /*3b30*/  BSSY B1, `(.L_x_50) ;  /* 0x000000b000017945 */ /* 0x000fe20003800000 */
[----:B------:R-:W-:Y:S02]  /*3b40*/  ISETP.LT.OR P4, PT, R6, 0x9, !P0 ;  /* 0x000000090600780c */ /* 0x000fe40004781670 */
[----:B------:R-:W-:-:S05]  /*3b50*/  F2FP.F16.E4M3.UNPACK_B R26, R26 ;  /* 0x0000001aff1a723e */ /* 0x000fca00020006ff */
[----:B------:R-:W-:-:S05]  /*3b60*/  HADD2.F32 R26, -RZ, R26.H0_H0 ;  /* 0x2000001aff1a7230 */ /* 0x000fca0000004100 */
[----:B----4-:R-:W-:Y:S01]  /*3b70*/  FMUL R27, R26, R15 ;  /* 0x0000000f1a1b7220 */ /* 0x010fe20000400000 */
[----:B------:R-:W-:-:S03]  /*3b80*/  PRMT R26, RZ, 0x7610, R26 ;  /* 0x00007610ff1a7816 */ /* 0x000fc6000000001a */
[----:B------:R-:W-:-:S05]  /*3b90*/  FFMA R27, R144, R14, R27 ;  /* 0x0000000e901b7223 */ /* 0x000fca000000001b */
[----:B------:R-:W-:-:S05]  /*3ba0*/  F2FP.SATFINITE.E4M3.F32.PACK_AB_MERGE_C R27, RZ, R27, RZ ;  /* 0x0000001bff1b723e */ /* 0x000fca00048070ff */
[----:B------:R4:W-:Y:S01]  /*3bb0*/  @!P3 STG.E.U8 desc[UR18][R18.64+0x1], R27 ;  /* 0x0000011b1200b986 */ /* 0x0009e2000c101112 */
[----:B------:R-:W-:Y:S05]  /*3bc0*/  @P4 BRA `(.L_x_51) ;  /* 0x0000000000044947 */ /* 0x000fea0003800000 */
[----:B------:R0:W5:Y:S02]  /*3bd0*/  LDG.E.U8 R26, desc[UR18][R4.64+0x8] ;  /* 0x00000812041a7981 */ /* 0x000164000c1e1100 */
.L_x_51:
[----:B------:R-:W-:Y:S05]  /*3be0*/  BSYNC B1 ;  /* 0x0000000000017941 */ /* 0x000fea0003800000 */
.L_x_50:
[----:B-----5:R-:W-:Y:S01]  /*3bf0*/  LOP3.LUT R26, R26, 0xff, RZ, 0xc0, !PT ;  /* 0x000000ff1a1a7812 */ /* 0x020fe200078ec0ff */
[----:B------:R-:W-:Y:S01]  /*3c00*/  BSSY B1, `(.L_x_52) ;  /* 0x000000b000017945 */ /* 0x000fe20003800000 */
[----:B------:R-:W-:Y:S02]  /*3c10*/  ISETP.LT.OR P3, PT, R6, 0xa, !P0 ;  /* 0x0000000a0600780c */ /* 0x000fe40004761670 */
[----:B------:R-:W-:-:S05]  /*3c20*/  F2FP.F16.E4M3.UNPACK_B R26, R26 ;  /* 0x0000001aff1a723e */ /* 0x000fca00020006ff */
[----:B------:R-:W-:-:S05]  /*3c30*/  HADD2.F32 R26, -RZ, R26.H0_H0 ;  /* 0x2000001aff1a7230 */ /* 0x000fca0000004100 */
[----:B------:R-:W-:-:S04]  /*3c40*/  FMUL R26, R26, R15 ;  /* 0x0000000f1a1a7220 */ /* 0x000fc80000400000 */
[----:B------:R-:W-:-:S05]  /*3c50*/  FFMA R26, R147, R14, R26 ;  /* 0x0000000e931a7223 */ /* 0x000fca000000001a */
[----:B----4-:R-:W-:Y:S02]  /*3c60*/  F2FP.SATFINITE.E4M3.F32.PACK_AB_MERGE_C R27, RZ, R26, RZ ;  /* 0x0000001aff1b723e */ /* 0x010fe400048070ff */
[----:B------:R-:W-:-:S03]  /*3c70*/  PRMT R26, RZ, 0x7610, R26 ;  /* 0x00007610ff1a7816 */ /* 0x000fc6000000001a */
[----:B------:R4:W-:Y:S01]  /*3c80*/  @!P4 STG.E.U8 desc[UR18][R20.64+0x8], R27 ;  /* 0x0000081b1400c986 */ /* 0x0009e2000c101112 */
[----:B------:R-:W-:Y:S05]  /*3c90*/  @P3 BRA `(.L_x_53) ;  /* 0x0000000000043947 */ /* 0x000fea0003800000 */
[----:B------:R0:W5:Y:S02]  /*3ca0*/  LDG.E.U8 R26, desc[UR18][R4.64+0x9] ;  /* 0x00000912041a7981 */ /* 0x000164000c1e1100 */
.L_x_53:
[----:B------:R-:W-:Y:S05]  /*3cb0*/  BSYNC B1 ;  /* 0x0000000000017941 */ /* 0x000fea0003800000 */
.L_x_52:
        /* <DEDUP_REMOVED lines=12> */
.L_x_55:
[----:B------:R-:W-:Y:S05]  /*3d80*/  BSYNC B1 ;  /* 0x0000000000017941 */ /* 0x000fea0003800000 */
.L_x_54:
        /* <DEDUP_REMOVED lines=12> */
.L_x_57:
[----:B------:R-:W-:Y:S05]  /*3e50*/  BSYNC B1 ;  /* 0x0000000000017941 */ /* 0x000fea0003800000 */
.L_x_56:
        /* <DEDUP_REMOVED lines=12> */
.L_x_59:
[----:B------:R-:W-:Y:S05]  /*3f20*/  BSYNC B1 ;  /* 0x0000000000017941 */ /* 0x000fea0003800000 */
.L_x_58:
        /* <DEDUP_REMOVED lines=12> */
.L_x_61:
[----:B------:R-:W-:Y:S05]  /*3ff0*/  BSYNC B1 ;  /* 0x0000000000017941 */ /* 0x000fea0003800000 */
.L_x_60:
        /* <DEDUP_REMOVED lines=12> */
.L_x_63:
[----:B------:R-:W-:Y:S05]  /*40c0*/  BSYNC B1 ;  /* 0x0000000000017941 */ /* 0x000fea0003800000 */
.L_x_62:
        /* <DEDUP_REMOVED lines=12> */
.L_x_65:
[----:B------:R-:W-:Y:S05]  /*4190*/  BSYNC B1 ;  /* 0x0000000000017941 */ /* 0x000fea0003800000 */
.L_x_64:
        /* <DEDUP_REMOVED lines=12> */
.L_x_67:
[----:B------:R-:W-:Y:S05]  /*4260*/  BSYNC B1 ;  /* 0x0000000000017941 */ /* 0x000fea0003800000 */
.L_x_66:
        /* <DEDUP_REMOVED lines=12> */
.L_x_69:
[----:B------:R-:W-:Y:S05]  /*4330*/  BSYNC B1 ;  /* 0x0000000000017941 */ /* 0x000fea0003800000 */
.L_x_68:
        /* <DEDUP_REMOVED lines=12> */
.L_x_71:
[----:B------:R-:W-:Y:S05]  /*4400*/  BSYNC B1 ;  /* 0x0000000000017941 */ /* 0x000fea0003800000 */
.L_x_70:
        /* <DEDUP_REMOVED lines=12> */
.L_x_73:
[----:B------:R-:W-:Y:S05]  /*44d0*/  BSYNC B1 ;  /* 0x0000000000017941 */ /* 0x000fea0003800000 */
.L_x_72:
        /* <DEDUP_REMOVED lines=12> */
.L_x_75:
[----:B------:R-:W-:Y:S05]  /*45a0*/  BSYNC B1 ;  /* 0x0000000000017941 */ /* 0x000fea0003800000 */
.L_x_74:
        /* <DEDUP_REMOVED lines=12> */
.L_x_77:
[----:B------:R-:W-:Y:S05]  /*4670*/  BSYNC B1 ;  /* 0x0000000000017941 */ /* 0x000fea0003800000 */
.L_x_76:
        /* <DEDUP_REMOVED lines=12> */
.L_x_79:
[----:B------:R-:W-:Y:S05]  /*4740*/  BSYNC B1 ;  /* 0x0000000000017941 */ /* 0x000fea0003800000 */
.L_x_78:
        /* <DEDUP_REMOVED lines=12> */
.L_x_81:
[----:B------:R-:W-:Y:S05]  /*4810*/  BSYNC B1 ;  /* 0x0000000000017941 */ /* 0x000fea0003800000 */
.L_x_80:
        /* <DEDUP_REMOVED lines=12> */
.L_x_83:
[----:B------:R-:W-:Y:S05]  /*48e0*/  BSYNC B1 ;  /* 0x0000000000017941 */ /* 0x000fea0003800000 */
.L_x_82:
        /* <DEDUP_REMOVED lines=12> */
.L_x_85:
[----:B------:R-:W-:Y:S05]  /*49b0*/  BSYNC B1 ;  /* 0x0000000000017941 */ /* 0x000fea0003800000 */
.L_x_84:
        /* <DEDUP_REMOVED lines=12> */
.L_x_87:
[----:B------:R-:W-:Y:S05]  /*4a80*/  BSYNC B1 ;  /* 0x0000000000017941 */ /* 0x000fea0003800000 */
.L_x_86:
        /* <DEDUP_REMOVED lines=12> */
.L_x_89:
[----:B------:R-:W-:Y:S05]  /*4b50*/  BSYNC B1 ;  /* 0x0000000000017941 */ /* 0x000fea0003800000 */
.L_x_88:
        /* <DEDUP_REMOVED lines=12> */
.L_x_91:
[----:B------:R-:W-:Y:S05]  /*4c20*/  BSYNC B1 ;  /* 0x0000000000017941 */ /* 0x000fea0003800000 */
.L_x_90:
        /* <DEDUP_REMOVED lines=12> */
.L_x_93:
[----:B------:R-:W-:Y:S05]  /*4cf0*/  BSYNC B1 ;  /* 0x0000000000017941 */ /* 0x000fea0003800000 */
.L_x_92:
        /* <DEDUP_REMOVED lines=12> */
.L_x_95:
[----:B------:R-:W-:Y:S05]  /*4dc0*/  BSYNC B1 ;  /* 0x0000000000017941 */ /* 0x000fea0003800000 */
.L_x_94:
        /* <DEDUP_REMOVED lines=12> */
.L_x_97:
[----:B------:R-:W-:Y:S05]  /*4e90*/  BSYNC B1 ;  /* 0x0000000000017941 */ /* 0x000fea0003800000 */
.L_x_96:
        /* <DEDUP_REMOVED lines=12> */
.L_x_99:
[----:B------:R-:W-:Y:S05]  /*4f60*/  BSYNC B1 ;  /* 0x0000000000017941 */ /* 0x000fea0003800000 */
.L_x_98:
        /* <DEDUP_REMOVED lines=12> */
.L_x_101:
[----:B------:R-:W-:Y:S05]  /*5030*/  BSYNC B1 ;  /* 0x0000000000017941 */ /* 0x000fea0003800000 */
.L_x_100:
        /* <DEDUP_REMOVED lines=12> */
.L_x_103:
[----:B------:R-:W-:Y:S05]  /*5100*/  BSYNC B1 ;  /* 0x0000000000017941 */ /* 0x000fea0003800000 */
.L_x_102:
        /* <DEDUP_REMOVED lines=12> */
.L_x_105:
[----:B------:R-:W-:Y:S05]  /*51d0*/  BSYNC B1 ;  /* 0x0000000000017941 */ /* 0x000fea0003800000 */
.L_x_104:
        /* <DEDUP_REMOVED lines=12> */
.L_x_107:
[----:B------:R-:W-:Y:S05]  /*52a0*/  BSYNC B1 ;  /* 0x0000000000017941 */ /* 0x000fea0003800000 */
.L_x_106:
        /* <DEDUP_REMOVED lines=12> */
.L_x_109:
[----:B------:R-:W-:Y:S05]  /*5370*/  BSYNC B1 ;  /* 0x0000000000017941 */ /* 0x000fea0003800000 */
.L_x_108:
        /* <DEDUP_REMOVED lines=12> */
.L_x_111:
[----:B------:R-:W-:Y:S05]  /*5440*/  BSYNC B1 ;  /* 0x0000000000017941 */ /* 0x000fea0003800000 */
.L_x_110:
        /* <DEDUP_REMOVED lines=12> */
.L_x_113:
[----:B------:R-:W-:Y:S05]  /*5510*/  BSYNC B1 ;  /* 0x0000000000017941 */ /* 0x000fea0003800000 */
.L_x_112:
        /* <DEDUP_REMOVED lines=12> */
.L_x_115:
[----:B------:R-:W-:Y:S05]  /*55e0*/  BSYNC B1 ;  /* 0x0000000000017941 */ /* 0x000fea0003800000 */
.L_x_114:
        /* <DEDUP_REMOVED lines=12> */
.L_x_117:
[----:B------:R-:W-:Y:S05]  /*56b0*/  BSYNC B1 ;  /* 0x0000000000017941 */ /* 0x000fea0003800000 */
.L_x_116:
        /* <DEDUP_REMOVED lines=12> */
.L_x_119:
[----:B------:R-:W-:Y:S05]  /*5780*/  BSYNC B1 ;  /* 0x0000000000017941 */ /* 0x000fea0003800000 */
.L_x_118:
        /* <DEDUP_REMOVED lines=12> */
.L_x_121:
[----:B------:R-:W-:Y:S05]  /*5850*/  BSYNC B1 ;  /* 0x0000000000017941 */ /* 0x000fea0003800000 */
.L_x_120:
        /* <DEDUP_REMOVED lines=12> */
.L_x_123:
[----:B------:R-:W-:Y:S05]  /*5920*/  BSYNC B1 ;  /* 0x0000000000017941 */ /* 0x000fea0003800000 */
.L_x_122:
        /* <DEDUP_REMOVED lines=12> */
.L_x_125:
[----:B------:R-:W-:Y:S05]  /*59f0*/  BSYNC B1 ;  /* 0x0000000000017941 */ /* 0x000fea0003800000 */
.L_x_124:
        /* <DEDUP_REMOVED lines=12> */
.L_x_127:
[----:B------:R-:W-:Y:S05]  /*5ac0*/  BSYNC B1 ;  /* 0x0000000000017941 */ /* 0x000fea0003800000 */
.L_x_126:
        /* <DEDUP_REMOVED lines=12> */
.L_x_129:
[----:B------:R-:W-:Y:S05]  /*5b90*/  BSYNC B1 ;  /* 0x0000000000017941 */ /* 0x000fea0003800000 */
.L_x_128:
        /* <DEDUP_REMOVED lines=12> */
.L_x_131:
[----:B------:R-:W-:Y:S05]  /*5c60*/  BSYNC B1 ;  /* 0x0000000000017941 */ /* 0x000fea0003800000 */
.L_x_130:
        /* <DEDUP_REMOVED lines=12> */
.L_x_133:
[----:B------:R-:W-:Y:S05]  /*5d30*/  BSYNC B1 ;  /* 0x0000000000017941 */ /* 0x000fea0003800000 */
.L_x_132:
        /* <DEDUP_REMOVED lines=12> */
.L_x_135:
[----:B------:R-:W-:Y:S05]  /*5e00*/  BSYNC B1 ;  /* 0x0000000000017941 */ /* 0x000fea0003800000 */
.L_x_134:
        /* <DEDUP_REMOVED lines=12> */
.L_x_137:
[----:B------:R-:W-:Y:S05]  /*5ed0*/  BSYNC B1 ;  /* 0x0000000000017941 */ /* 0x000fea0003800000 */
.L_x_136:
        /* <DEDUP_REMOVED lines=12> */
.L_x_139:
[----:B------:R-:W-:Y:S05]  /*5fa0*/  BSYNC B1 ;  /* 0x0000000000017941 */ /* 0x000fea0003800000 */
.L_x_138:
        /* <DEDUP_REMOVED lines=12> */
.L_x_141:
[----:B------:R-:W-:Y:S05]  /*6070*/  BSYNC B1 ;  /* 0x0000000000017941 */ /* 0x000fea0003800000 */
.L_x_140:
        /* <DEDUP_REMOVED lines=12> */
.L_x_143:
[----:B------:R-:W-:Y:S05]  /*6140*/  BSYNC B1 ;  /* 0x0000000000017941 */ /* 0x000fea0003800000 */
.L_x_142:
        /* <DEDUP_REMOVED lines=12> */
.L_x_145:
[----:B------:R-:W-:Y:S05]  /*6210*/  BSYNC B1 ;  /* 0x0000000000017941 */ /* 0x000fea0003800000 */
.L_x_144:
        /* <DEDUP_REMOVED lines=12> */
.L_x_147:
[----:B------:R-:W-:Y:S05]  /*62e0*/  BSYNC B1 ;  /* 0x0000000000017941 */ /* 0x000fea0003800000 */
.L_x_146:
        /* <DEDUP_REMOVED lines=12> */
.L_x_149:
[----:B------:R-:W-:Y:S05]  /*63b0*/  BSYNC B1 ;  /* 0x0000000000017941 */ /* 0x000fea0003800000 */
.L_x_148:
        /* <DEDUP_REMOVED lines=12> */
.L_x_151:
[----:B------:R-:W-:Y:S05]  /*6480*/  BSYNC B1 ;  /* 0x0000000000017941 */ /* 0x000fea0003800000 */
.L_x_150:
        /* <DEDUP_REMOVED lines=12> */
.L_x_153:
[----:B------:R-:W-:Y:S05]  /*6550*/  BSYNC B1 ;  /* 0x0000000000017941 */ /* 0x000fea0003800000 */
.L_x_152:
        /* <DEDUP_REMOVED lines=12> */
.L_x_155:
[----:B------:R-:W-:Y:S05]  /*6620*/  BSYNC B1 ;  /* 0x0000000000017941 */ /* 0x000fea0003800000 */
.L_x_154:
        /* <DEDUP_REMOVED lines=12> */
.L_x_157:
[----:B------:R-:W-:Y:S05]  /*66f0*/  BSYNC B1 ;  /* 0x0000000000017941 */ /* 0x000fea0003800000 */
.L_x_156:
        /* <DEDUP_REMOVED lines=12> */
.L_x_159:
[----:B------:R-:W-:Y:S05]  /*67c0*/  BSYNC B1 ;  /* 0x0000000000017941 */ /* 0x000fea0003800000 */
.L_x_158:
        /* <DEDUP_REMOVED lines=12> */
.L_x_161:
[----:B------:R-:W-:Y:S05]  /*6890*/  BSYNC B1 ;  /* 0x0000000000017941 */ /* 0x000fea0003800000 */
.L_x_160:
        /* <DEDUP_REMOVED lines=12> */
.L_x_163:
[----:B------:R-:W-:Y:S05]  /*6960*/  BSYNC B1 ;  /* 0x0000000000017941 */ /* 0x000fea0003800000 */
.L_x_162:
[----:B-----5:R-:W-:Y:S01]  /*6970*/  LOP3.LUT R26, R26, 0xff, RZ, 0xc0, !PT ;  /* 0x000000ff1a1a7812 */ /* 0x020fe200078ec0ff */
[----:B------:R-:W-:Y:S01]  /*6980*/  BSSY B1, `(.L_x_164) ;  /* 0x000000b000017945 */ /* 0x000fe20003800000 */
[----:B------:R-:W-:Y:S02]  /*6990*/  ISETP.LT.OR P0, PT, R6, 0x7a, !P0 ;  /* 0x0000007a0600780c */ /* 0x000fe40004701670 */
[----:B------:R-:W-:-:S05]  /*69a0*/  F2FP.F16.E4M3.UNPACK_B R26, R26 ;  /* 0x0000001aff1a723e */ /* 0x000fca00020006ff */
[----:B------:R-:W-:-:S05]  /*69b0*/  HADD2.F32 R26, -RZ, R26.H0_H0 ;  /* 0x2000001aff1a7230 */ /* 0x000fca0000004100 */
[----:B------:R-:W-:-:S04]  /*69c0*/  FMUL R26, R26, R15 ;  /* 0x0000000f1a1a7220 */ /* 0x000fc80000400000 */
[----:B------:R-:W-:Y:S01]  /*69d0*/  FFMA R26, R23, R14, R26 ;  /* 0x0000000e171a7223 */ /* 0x000fe2000000001a */
[----:B------:R-:W-:-:S04]  /*69e0*/  PRMT R23, RZ, 0x7610, R23 ;  /* 0x00007610ff177816 */ /* 0x000fc80000000017 */
[----:B----4-:R-:W-:-:S05]  /*69f0*/  F2FP.SATFINITE.E4M3.F32.PACK_AB_MERGE_C R27, RZ, R26, RZ ;  /* 0x0000001aff1b723e */ /* 0x010fca00048070ff */
[----:B------:R4:W-:Y:S01]  /*6a00*/  @!P4 STG.E.U8 desc[UR18][R20.64+0x78], R27 ;  /* 0x0000781b1400c986 */ /* 0x0009e2000c101112 */
[----:B------:R-:W-:Y:S05]  /*6a10*/  @P0 BRA `(.L_x_165) ;  /* 0x0000000000040947 */ /* 0x000fea0003800000 */
[----:B------:R0:W5:Y:S02]  /*6a20*/  LDG.E.U8 R23, desc[UR18][R4.64+0x79] ;  /* 0x0000791204177981 */ /* 0x000164000c1e1100 */
.L_x_165:
[----:B------:R-:W-:Y:S05]  /*6a30*/  BSYNC B1 ;  /* 0x0000000000017941 */ /* 0x000fea0003800000 */
.L_x_164:
[----:B-----5:R-:W-:Y:S01]  /*6a40*/  LOP3.LUT R23, R23, 0xff, RZ, 0xc0, !PT ;  /* 0x000000ff17177812 */ /* 0x020fe200078ec0ff */
[----:B------:R-:W-:Y:S01]  /*6a50*/  BSSY B1, `(.L_x_166) ;  /* 0x000000b000017945 */ /* 0x000fe20003800000 */
[----:B------:R-:W-:Y:S02]  /*6a60*/  ISETP.LT.OR P3, PT, R6, 0x79, !P1 ;  /* 0x000000790600780c */ /* 0x000fe40004f61670 */
[----:B------:R-:W-:-:S05]  /*6a70*/  F2FP.F16.E4M3.UNPACK_B R23, R23 ;  /* 0x00000017ff17723e */ /* 0x000fca00020006ff */
[----:B0-2---:R-:W-:-:S05]  /*6a80*/  HADD2.F32 R4, -RZ, R23.H0_H0 ;  /* 0x20000017ff047230 */ /* 0x005fca0000004100 */
[----:B------:R-:W-:Y:S01]  /*6a90*/  FMUL R5, R4, R15 ;  /* 0x0000000f04057220 */ /* 0x000fe20000400000 */
[----:B------:R-:W-:-:S03]  /*6aa0*/  PRMT R4, RZ, 0x7610, R4 ;  /* 0x00007610ff047816 */ /* 0x000fc60000000004 */
[----:B------:R-:W-:-:S05]  /*6ab0*/  FFMA R5, R22, R14, R5 ;  /* 0x0000000e16057223 */ /* 0x000fca0000000005 */
[----:B------:R-:W-:-:S05]  /*6ac0*/  F2FP.SATFINITE.E4M3.F32.PACK_AB_MERGE_C R5, RZ, R5, RZ ;  /* 0x00000005ff05723e */ /* 0x000fca00048070ff */
[----:B------:R0:W-:Y:S01]  /*6ad0*/  @!P0 STG.E.U8 desc[UR18][R20.64+0x79], R5 ;  /* 0x0000790514008986 */ /* 0x0001e2000c101112 */
[----:B------:R-:W-:Y:S05]  /*6ae0*/  @P3 BRA `(.L_x_167) ;  /* 0x0000000000043947 */ /* 0x000fea0003800000 */
[----:B------:R2:W5:Y:S02]  /*6af0*/  LDG.E.U8 R4, desc[UR18][R24.64+0x78] ;  /* 0x0000781218047981 */ /* 0x000564000c1e1100 */
.L_x_167:
[----:B------:R-:W-:Y:S05]  /*6b00*/  BSYNC B1 ;  /* 0x0000000000017941 */ /* 0x000fea0003800000 */
.L_x_166:
[----:B-----5:R-:W-:Y:S01]  /*6b10*/  LOP3.LUT R4, R4, 0xff, RZ, 0xc0, !PT ;  /* 0x000000ff04047812 */ /* 0x020fe200078ec0ff */
[----:B------:R-:W-:Y:S01]  /*6b20*/  BSSY B1, `(.L_x_168) ;  /* 0x000000b000017945 */ /* 0x000fe20003800000 */
[----:B------:R-:W-:Y:S02]  /*6b30*/  ISETP.LT.OR P1, PT, R6, 0x7a, !P1 ;  /* 0x0000007a0600780c */ /* 0x000fe40004f21670 */
[----:B------:R-:W-:-:S05]  /*6b40*/  F2FP.F16.E4M3.UNPACK_B R4, R4 ;  /* 0x00000004ff04723e */ /* 0x000fca00020006ff */
[----:B------:R-:W-:-:S05]  /*6b50*/  HADD2.F32 R4, -RZ, R4.H0_H0 ;  /* 0x20000004ff047230 */ /* 0x000fca0000004100 */
[----:B------:R-:W-:-:S04]  /*6b60*/  FMUL R4, R4, R15 ;  /* 0x0000000f04047220 */ /* 0x000fc80000400000 */
[----:B------:R-:W-:-:S05]  /*6b70*/  FFMA R4, R89, R14, R4 ;  /* 0x0000000e59047223 */ /* 0x000fca0000000004 */
[----:B0-----:R-:W-:Y:S02]  /*6b80*/  F2FP.SATFINITE.E4M3.F32.PACK_AB_MERGE_C R5, RZ, R4, RZ ;  /* 0x00000004ff05723e */ /* 0x001fe400048070ff */
[----:B------:R-:W-:-:S03]  /*6b90*/  PRMT R4, RZ, 0x7610, R4 ;  /* 0x00007610ff047816 */ /* 0x000fc60000000004 */
[----:B------:R0:W-:Y:S01]  /*6ba0*/  @!P3 STG.E.U8 desc[UR18][R18.64+0x78], R5 ;  /* 0x000078051200b986 */ /* 0x0001e2000c101112 */
[----:B------:R-:W-:Y:S05]  /*6bb0*/  @P1 BRA `(.L_x_169) ;  /* 0x0000000000041947 */ /* 0x000fea0003800000 */
[----:B------:R0:W5:Y:S02]  /*6bc0*/  LDG.E.U8 R4, desc[UR18][R24.64+0x79] ;  /* 0x0000791218047981 */ /* 0x000164000c1e1100 */
.L_x_169:
[----:B------:R-:W-:Y:S05]  /*6bd0*/  BSYNC B1 ;  /* 0x0000000000017941 */ /* 0x000fea0003800000 */
.L_x_168:
[----:B------:R-:W-:Y:S05]  /*6be0*/  @P1 BRA `(.L_x_170) ;  /* 0x0000001000281947 */ /* 0x000fea0003800000 */
[----:B-----5:R-:W-:-:S04]  /*6bf0*/  LOP3.LUT R4, R4, 0xff, RZ, 0xc0, !PT ;  /* 0x000000ff04047812 */ /* 0x020fc800078ec0ff */
[----:B------:R-:W-:-:S05]  /*6c00*/  F2FP.F16.E4M3.UNPACK_B R4, R4 ;  /* 0x00000004ff04723e */ /* 0x000fca00020006ff */
[----:B------:R-:W-:-:S05]  /*6c10*/  HADD2.F32 R4, -RZ, R4.H0_H0 ;  /* 0x20000004ff047230 */ /* 0x000fca0000004100 */
[----:B0-----:R-:W-:-:S04]  /*6c20*/  FMUL R5, R4, R15 ;  /* 0x0000000f04057220 */ /* 0x001fc80000400000 */
[----:B------:R-:W-:-:S05]  /*6c30*/  FFMA R5, R88, R14, R5 ;  /* 0x0000000e58057223 */ /* 0x000fca0000000005 */
[----:B------:R-:W-:-:S05]  /*6c40*/  F2FP.SATFINITE.E4M3.F32.PACK_AB_MERGE_C R5, RZ, R5, RZ ;  /* 0x00000005ff05723e */ /* 0x000fca00048070ff */
[----:B------:R0:W-:Y:S01]  /*6c50*/  STG.E.U8 desc[UR18][R18.64+0x79], R5 ;  /* 0x0000790512007986 */ /* 0x0001e2000c101112 */
[----:B------:R-:W-:Y:S05]  /*6c60*/  BRA `(.L_x_170) ;  /* 0x0000001000087947 */ /* 0x000fea0003800000 */
.L_x_41:
[----:B------:R-:W-:Y:S01]  /*6c70*/  ISETP.GE.AND P1, PT, R30, 0x1, PT ;  /* 0x000000011e00780c */ /* 0x000fe20003f26270 */
[-C--:B--2---:R-:W-:Y:S01]  /*6c80*/  FMUL R151, R151, R14.reuse ;  /* 0x0000000e97977220 */ /* 0x084fe20000400000 */
[-C--:B------:R-:W-:Y:S01]  /*6c90*/  FMUL R146, R146, R14.reuse ;  /* 0x0000000e92927220 */ /* 0x080fe20000400000 */
[----:B------:R-:W-:Y:S01]  /*6ca0*/  ISETP.GE.AND P0, PT, R30, 0x9, PT ;  /* 0x000000091e00780c */ /* 0x000fe20003f06270 */
[-C--:B------:R-:W-:Y:S01]  /*6cb0*/  FMUL R149, R149, R14.reuse ;  /* 0x0000000e95957220 */ /* 0x080fe20000400000 */
[----:B------:R-:W-:Y:S01]  /*6cc0*/  ISETP.LT.OR P4, PT, R6, 0x1, !P1 ;  /* 0x000000010600780c */ /* 0x000fe20004f81670 */
[-C--:B------:R-:W-:Y:S01]  /*6cd0*/  FMUL R144, R144, R14.reuse ;  /* 0x0000000e90907220 */ /* 0x080fe20000400000 */
[----:B------:R-:W-:Y:S01]  /*6ce0*/  ISETP.LT.OR P5, PT, R6, 0x2, !P1 ;  /* 0x000000020600780c */ /* 0x000fe20004fa1670 */
[-C--:B------:R-:W-:Y:S01]  /*6cf0*/  FMUL R147, R147, R14.reuse ;  /* 0x0000000e93937220 */ /* 0x080fe20000400000 */
[----:B------:R-:W-:Y:S01]  /*6d00*/  F2FP.SATFINITE.E4M3.F32.PACK_AB_MERGE_C R151, RZ, R151, RZ ;  /* 0x00000097ff97723e */ /* 0x000fe200048070ff */
[----:B------:R-:W-:Y:S01]  /*6d10*/  FMUL R142, R142, R14 ;  /* 0x0000000e8e8e7220 */ /* 0x000fe20000400000 */
[----:B------:R-:W-:Y:S01]  /*6d20*/  F2FP.SATFINITE.E4M3.F32.PACK_AB_MERGE_C R5, RZ, R146, RZ ;  /* 0x00000092ff05723e */ /* 0x000fe200048070ff */
[-C--:B------:R-:W-:Y:S01]  /*6d30*/  FMUL R145, R145, R14.reuse ;  /* 0x0000000e91917220 */ /* 0x080fe20000400000 */
[----:B------:R-:W-:Y:S01]  /*6d40*/  ISETP.LT.OR P3, PT, R6, 0x1, !P0 ;  /* 0x000000010600780c */ /* 0x000fe20004761670 */
[-C--:B------:R-:W-:Y:S01]  /*6d50*/  FMUL R140, R140, R14.reuse ;  /* 0x0000000e8c8c7220 */ /* 0x080fe20000400000 */
[C---:B------:R-:W-:Y:S01]  /*6d60*/  ISETP.LT.OR P6, PT, R6.reuse, 0xa, !P1 ;  /* 0x0000000a0600780c */ /* 0x040fe20004fc1670 */
[-C--:B------:R-:W-:Y:S01]  /*6d70*/  FMUL R143, R143, R14.reuse ;  /* 0x0000000e8f8f7220 */ /* 0x080fe20000400000 */
[----:B------:R-:W-:Y:S01]  /*6d80*/  F2FP.SATFINITE.E4M3.F32.PACK_AB_MERGE_C R149, RZ, R149, RZ ;  /* 0x00000095ff95723e */ /* 0x000fe200048070ff */
[----:B------:R-:W-:Y:S01]  /*6d90*/  @!P4 STG.E.U8 desc[UR18][R20.64], R151 ;  /* 0x000000971400c986 */ /* 0x000fe2000c101112 */
[----:B------:R-:W-:Y:S01]  /*6da0*/  ISETP.LT.OR P4, PT, R6, 0x2, !P0 ;  /* 0x000000020600780c */ /* 0x000fe20004781670 */
[----:B------:R-:W-:Y:S01]  /*6db0*/  FMUL R138, R138, R14 ;  /* 0x0000000e8a8a7220 */ /* 0x000fe20000400000 */
[----:B------:R-:W-:Y:S01]  /*6dc0*/  F2FP.SATFINITE.E4M3.F32.PACK_AB_MERGE_C R25, RZ, R144, RZ ;  /* 0x00000090ff19723e */ /* 0x000fe200048070ff */
[----:B------:R0:W-:Y:S01]  /*6dd0*/  @!P5 STG.E.U8 desc[UR18][R20.64+0x1], R5 ;  /* 0x000001051400d986 */ /* 0x0001e2000c101112 */
[C---:B------:R-:W-:Y:S01]  /*6de0*/  ISETP.LT.OR P5, PT, R6.reuse, 0x9, !P1 ;  /* 0x000000090600780c */ /* 0x040fe20004fa1670 */
[-C--:B------:R-:W-:Y:S01]  /*6df0*/  FMUL R141, R141, R14.reuse ;  /* 0x0000000e8d8d7220 */ /* 0x080fe20000400000 */
[----:B------:R-:W-:Y:S01]  /*6e00*/  F2FP.SATFINITE.E4M3.F32.PACK_AB_MERGE_C R147, RZ, R147, RZ ;  /* 0x00000093ff93723e */ /* 0x000fe200048070ff */
[----:B------:R-:W-:Y:S01]  /*6e10*/  @!P3 STG.E.U8 desc[UR18][R18.64], R149 ;  /* 0x000000951200b986 */ /* 0x000fe2000c101112 */
[----:B------:R-:W-:Y:S01]  /*6e20*/  ISETP.LT.OR P3, PT, R6, 0x9, !P0 ;  /* 0x000000090600780c */ /* 0x000fe20004761670 */
[-C--:B------:R-:W-:Y:S01]  /*6e30*/  FMUL R136, R136, R14.reuse ;  /* 0x0000000e88887220 */ /* 0x080fe20000400000 */
[----:B------:R-:W-:Y:S01]  /*6e40*/  F2FP.SATFINITE.E4M3.F32.PACK_AB_MERGE_C R145, RZ, R145, RZ ;  /* 0x00000091ff91723e */ /* 0x000fe200048070ff */
[-C--:B------:R-:W-:Y:S01]  /*6e50*/  FMUL R139, R139, R14.reuse ;  /* 0x0000000e8b8b7220 */ /* 0x080fe20000400000 */
[----:B------:R-:W-:Y:S01]  /*6e60*/  F2FP.SATFINITE.E4M3.F32.PACK_AB_MERGE_C R143, RZ, R143, RZ ;  /* 0x0000008fff8f723e */ /* 0x000fe200048070ff */
[----:B------:R1:W-:Y:S01]  /*6e70*/  @!P4 STG.E.U8 desc[UR18][R18.64+0x1], R25 ;  /* 0x000001191200c986 */ /* 0x0003e2000c101112 */
[----:B------:R-:W-:Y:S01]  /*6e80*/  ISETP.LT.OR P4, PT, R6, 0xa, !P0 ;  /* 0x0000000a0600780c */ /* 0x000fe20004781670 */
[----:B------:R-:W-:Y:S01]  /*6e90*/  FMUL R134, R134, R14 ;  /* 0x0000000e86867220 */ /* 0x000fe20000400000 */
[----:B0-----:R-:W-:Y:S01]  /*6ea0*/  F2FP.SATFINITE.E4M3.F32.PACK_AB_MERGE_C R5, RZ, R142, RZ ;  /* 0x0000008eff05723e */ /* 0x001fe200048070ff */
[----:B------:R-:W-:Y:S01]  /*6eb0*/  @!P5 STG.E.U8 desc[UR18][R20.64+0x8], R147 ;  /* 0x000008931400d986 */ /* 0x000fe2000c101112 */
[C---:B------:R-:W-:Y:S01]  /*6ec0*/  ISETP.LT.OR P5, PT, R6.reuse, 0x11, !P1 ;  /* 0x000000110600780c */ /* 0x040fe20004fa1670 */
[-C--:B------:R-:W-:Y:S01]  /*6ed0*/  FMUL R137, R137, R14.reuse ;  /* 0x0000000e89897220 */ /* 0x080fe20000400000 */
[----:B------:R-:W-:Y:S01]  /*6ee0*/  F2FP.SATFINITE.E4M3.F32.PACK_AB_MERGE_C R141, RZ, R141, RZ ;  /* 0x0000008dff8d723e */ /* 0x000fe200048070ff */
[----:B------:R0:W-:Y:S01]  /*6ef0*/  @!P6 STG.E.U8 desc[UR18][R20.64+0x9], R5 ;  /* 0x000009051400e986 */ /* 0x0001e2000c101112 */
[----:B------:R-:W-:Y:S01]  /*6f00*/  ISETP.LT.OR P6, PT, R6, 0x12, !P1 ;  /* 0x000000120600780c */ /* 0x000fe20004fc1670 */
[----:B------:R-:W-:Y:S01]  /*6f10*/  FMUL R132, R132, R14 ;  /* 0x0000000e84847220 */ /* 0x000fe20000400000 */
[----:B------:R-:W-:Y:S01]  /*6f20*/  F2FP.SATFINITE.E4M3.F32.PACK_AB_MERGE_C R139, RZ, R139, RZ ;  /* 0x0000008bff8b723e */ /* 0x000fe200048070ff */
[----:B------:R-:W-:Y:S01]  /*6f30*/  @!P3 STG.E.U8 desc[UR18][R18.64+0x8], R145 ;  /* 0x000008911200b986 */ /* 0x000fe2000c101112 */
[----:B-1----:R-:W-:Y:S01]  /*6f40*/  F2FP.SATFINITE.E4M3.F32.PACK_AB_MERGE_C R25, RZ, R140, RZ ;  /* 0x0000008cff19723e */ /* 0x002fe200048070ff */
[-C--:B------:R-:W-:Y:S01]  /*6f50*/  FMUL R135, R135, R14.reuse ;  /* 0x0000000e87877220 */ /* 0x080fe20000400000 */
[----:B------:R-:W-:Y:S01]  /*6f60*/  ISETP.LT.OR P3, PT, R6, 0x11, !P0 ;  /* 0x000000110600780c */ /* 0x000fe20004761670 */
[-C--:B------:R-:W-:Y:S01]  /*6f70*/  FMUL R130, R130, R14.reuse ;  /* 0x0000000e82827220 */ /* 0x080fe20000400000 */
[----:B------:R-:W-:Y:S01]  /*6f80*/  F2FP.SATFINITE.E4M3.F32.PACK_AB_MERGE_C R137, RZ, R137, RZ ;  /* 0x00000089ff89723e */ /* 0x000fe200048070ff */
[----:B------:R1:W-:Y:S01]  /*6f90*/  @!P4 STG.E.U8 desc[UR18][R18.64+0x9], R25 ;  /* 0x000009191200c986 */ /* 0x0003e2000c101112 */
[C---:B------:R-:W-:Y:S01]  /*6fa0*/  ISETP.LT.OR P4, PT, R6.reuse, 0x12, !P0 ;  /* 0x000000120600780c */ /* 0x040fe20004781670 */
[----:B------:R-:W-:Y:S01]  /*6fb0*/  FMUL R133, R133, R14 ;  /* 0x0000000e85857220 */ /* 0x000fe20000400000 */
[----:B0-----:R-:W-:Y:S01]  /*6fc0*/  F2FP.SATFINITE.E4M3.F32.PACK_AB_MERGE_C R5, RZ, R138, RZ ;  /* 0x0000008aff05723e */ /* 0x001fe200048070ff */
[----:B------:R-:W-:Y:S01]  /*6fd0*/  @!P5 STG.E.U8 desc[UR18][R20.64+0x10], R143 ;  /* 0x0000108f1400d986 */ /* 0x000fe2000c101112 */
[----:B------:R-:W-:Y:S01]  /*6fe0*/  ISETP.LT.OR P5, PT, R6, 0x19, !P1 ;  /* 0x000000190600780c */ /* 0x000fe20004fa1670 */
[-C--:B------:R-:W-:Y:S01]  /*6ff0*/  FMUL R128, R128, R14.reuse ;  /* 0x0000000e80807220 */ /* 0x080fe20000400000 */
[----:B------:R-:W-:Y:S01]  /*7000*/  F2FP.SATFINITE.E4M3.F32.PACK_AB_MERGE_C R135, RZ, R135, RZ ;  /* 0x00000087ff87723e */ /* 0x000fe200048070ff */
[----:B------:R0:W-:Y:S01]  /*7010*/  @!P6 STG.E.U8 desc[UR18][R20.64+0x11], R5 ;  /* 0x000011051400e986 */ /* 0x0001e2000c101112 */
[----:B------:R-:W-:Y:S01]  /*7020*/  ISETP.LT.OR P6, PT, R6, 0x1a, !P1 ;  /* 0x0000001a0600780c */ /* 0x000fe20004fc1670 */
[-C--:B------:R-:W-:Y:S01]  /*7030*/  FMUL R131, R131, R14.reuse ;  /* 0x0000000e83837220 */ /* 0x080fe20000400000 */
[----:B------:R-:W-:Y:S01]  /*7040*/  FMUL R126, R126, R14 ;  /* 0x0000000e7e7e7220 */ /* 0x000fe20000400000 */
[----:B-1----:R-:W-:Y:S01]  /*7050*/  F2FP.SATFINITE.E4M3.F32.PACK_AB_MERGE_C R25, RZ, R136, RZ ;  /* 0x00000088ff19723e */ /* 0x002fe200048070ff */
[----:B------:R-:W-:Y:S01]  /*7060*/  @!P3 STG.E.U8 desc[UR18][R18.64+0x10], R141 ;  /* 0x0000108d1200b986 */ /* 0x000fe2000c101112 */
[C---:B------:R-:W-:Y:S01]  /*7070*/  ISETP.LT.OR P3, PT, R6.reuse, 0x19, !P0 ;  /* 0x000000190600780c */ /* 0x040fe20004761670 */
        /* <DEDUP_REMOVED lines=37> */
[-C--:B------:R-:W-:Y:S01]  /*72d0*/  FMUL R114, R114, R14.reuse ;  /* 0x0000000e72727220 */ /* 0x080fe20000400000 */
        /* <DEDUP_REMOVED lines=81> */
[C---:B------:R-:W-:Y:S01]  /*77f0*/  ISETP.LT.OR P6, PT, R6.reuse, 0x52, !P1 ;  /* 0x000000520600780c */ /* 0x040fe20004fc1670 */
        /* <DEDUP_REMOVED lines=22> */
[----:B------:R-:W-:-:S02]  /*7960*/  ISETP.LT.OR P3, PT, R6, 0x59, !P0 ;  /* 0x000000590600780c */ /* 0x000fc40004761670 */
[----:B------:R-:W-:Y:S01]  /*7970*/  F2FP.SATFINITE.E4M3.F32.PACK_AB_MERGE_C R93, RZ, R93, RZ ;  /* 0x0000005dff5d723e */ /* 0x000fe200048070ff */
[----:B------:R1:W-:Y:S01]  /*7980*/  @!P4 STG.E.U8 desc[UR18][R18.64+0x51], R25 ;  /* 0x000051191200c986 */ /* 0x0003e2000c101112 */
[C---:B------:R-:W-:Y:S02]  /*7990*/  ISETP.LT.OR P4, PT, R6.reuse, 0x5a, !P0 ;  /* 0x0000005a0600780c */ /* 0x040fe40004781670 */
[----:B0-----:R-:W-:Y:S01]  /*79a0*/  F2FP.SATFINITE.E4M3.F32.PACK_AB_MERGE_C R5, RZ, R102, RZ ;  /* 0x00000066ff05723e */ /* 0x001fe200048070ff */
[----:B------:R-:W-:Y:S01]  /*79b0*/  @!P5 STG.E.U8 desc[UR18][R20.64+0x58], R107 ;  /* 0x0000586b1400d986 */ /* 0x000fe2000c101112 */
[C---:B------:R-:W-:Y:S02]  /*79c0*/  ISETP.LT.OR P5, PT, R6.reuse, 0x61, !P1 ;  /* 0x000000610600780c */ /* 0x040fe40004fa1670 */
[----:B------:R-:W-:Y:S01]  /*79d0*/  F2FP.SATFINITE.E4M3.F32.PACK_AB_MERGE_C R23, RZ, R23, RZ ;  /* 0x00000017ff17723e */ /* 0x000fe200048070ff */
[----:B------:R0:W-:Y:S01]  /*79e0*/  @!P6 STG.E.U8 desc[UR18][R20.64+0x59], R5 ;  /* 0x000059051400e986 */ /* 0x0001e2000c101112 */
[----:B------:R-:W-:-:S02]  /*79f0*/  ISETP.LT.OR P6, PT, R6, 0x62, !P1 ;  /* 0x000000620600780c */ /* 0x000fc40004fc1670 */
[----:B------:R-:W-:Y:S01]  /*7a00*/  F2FP.SATFINITE.E4M3.F32.PACK_AB_MERGE_C R89, RZ, R89, RZ ;  /* 0x00000059ff59723e */ /* 0x000fe200048070ff */
[----:B------:R-:W-:Y:S01]  /*7a10*/  @!P3 STG.E.U8 desc[UR18][R18.64+0x58], R105 ;  /* 0x000058691200b986 */ /* 0x000fe2000c101112 */
[----:B-1----:R-:W-:Y:S02]  /*7a20*/  F2FP.SATFINITE.E4M3.F32.PACK_AB_MERGE_C R25, RZ, R100, RZ ;  /* 0x00000064ff19723e */ /* 0x002fe400048070ff */
[C---:B------:R-:W-:Y:S02]  /*7a30*/  ISETP.LT.OR P3, PT, R6.reuse, 0x61, !P0 ;  /* 0x000000610600780c */ /* 0x040fe40004761670 */
[----:B------:R-:W-:Y:S01]  /*7a40*/  F2FP.SATFINITE.E4M3.F32.PACK_AB_MERGE_C R27, RZ, R88, RZ ;  /* 0x00000058ff1b723e */ /* 0x000fe200048070ff */
[----:B------:R1:W-:Y:S01]  /*7a50*/  @!P4 STG.E.U8 desc[UR18][R18.64+0x59], R25 ;  /* 0x000059191200c986 */ /* 0x0003e2000c101112 */
[C---:B------:R-:W-:Y:S02]  /*7a60*/  ISETP.LT.OR P4, PT, R6.reuse, 0x62, !P0 ;  /* 0x000000620600780c */ /* 0x040fe40004781670 */
[----:B0-----:R-:W-:Y:S01]  /*7a70*/  F2FP.SATFINITE.E4M3.F32.PACK_AB_MERGE_C R5, RZ, R98, RZ ;  /* 0x00000062ff05723e */ /* 0x001fe200048070ff */
[----:B------:R-:W-:Y:S01]  /*7a80*/  @!P5 STG.E.U8 desc[UR18][R20.64+0x60], R101 ;  /* 0x000060651400d986 */ /* 0x000fe2000c101112 */
[----:B------:R-:W-:-:S03]  /*7a90*/  ISETP.LT.OR P5, PT, R6, 0x69, !P1 ;  /* 0x000000690600780c */ /* 0x000fc60004fa1670 */
[----:B------:R0:W-:Y:S01]  /*7aa0*/  @!P6 STG.E.U8 desc[UR18][R20.64+0x61], R5 ;  /* 0x000061051400e986 */ /* 0x0001e2000c101112 */
[C---:B------:R-:W-:Y:S02]  /*7ab0*/  ISETP.LT.OR P6, PT, R6.reuse, 0x6a, !P1 ;  /* 0x0000006a0600780c */ /* 0x040fe40004fc1670 */
[----:B-1----:R-:W-:Y:S01]  /*7ac0*/  F2FP.SATFINITE.E4M3.F32.PACK_AB_MERGE_C R25, RZ, R96, RZ ;  /* 0x00000060ff19723e */ /* 0x002fe200048070ff */
[----:B------:R-:W-:Y:S01]  /*7ad0*/  @!P3 STG.E.U8 desc[UR18][R18.64+0x60], R103 ;  /* 0x000060671200b986 */ /* 0x000fe2000c101112 */
[----:B------:R-:W-:-:S03]  /*7ae0*/  ISETP.LT.OR P3, PT, R6, 0x69, !P0 ;  /* 0x000000690600780c */ /* 0x000fc60004761670 */
        /* <DEDUP_REMOVED lines=12> */
[C---:B------:R-:W-:Y:S01]  /*7bb0*/  ISETP.LT.OR P1, PT, R6.reuse, 0x7a, !P1 ;  /* 0x0000007a0600780c */ /* 0x040fe20004f21670 */
[----:B------:R2:W-:Y:S01]  /*7bc0*/  @!P5 STG.E.U8 desc[UR18][R20.64+0x70], R95 ;  /* 0x0000705f1400d986 */ /* 0x0005e2000c101112 */
[C---:B------:R-:W-:Y:S02]  /*7bd0*/  ISETP.LT.OR P5, PT, R6.reuse, 0x72, !P0 ;  /* 0x000000720600780c */ /* 0x040fe400047a1670 */
[----:B0-----:R-:W-:Y:S01]  /*7be0*/  F2FP.SATFINITE.E4M3.F32.PACK_AB_MERGE_C R5, RZ, R90, RZ ;  /* 0x0000005aff05723e */ /* 0x001fe200048070ff */
[----:B------:R2:W-:Y:S01]  /*7bf0*/  @!P6 STG.E.U8 desc[UR18][R20.64+0x71], R91 ;  /* 0x0000715b1400e986 */ /* 0x0005e2000c101112 */
[C---:B------:R-:W-:Y:S02]  /*7c00*/  ISETP.LT.OR P6, PT, R6.reuse, 0x79, !P0 ;  /* 0x000000790600780c */ /* 0x040fe400047c1670 */
[----:B------:R-:W-:Y:S01]  /*7c10*/  ISETP.LT.OR P0, PT, R6, 0x7a, !P0 ;  /* 0x0000007a0600780c */ /* 0x000fe20004701670 */
[----:B------:R2:W-:Y:S01]  /*7c20*/  @!P3 STG.E.U8 desc[UR18][R18.64+0x70], R93 ;  /* 0x0000705d1200b986 */ /* 0x0005e2000c101112 */
[----:B-1----:R-:W-:-:S05]  /*7c30*/  F2FP.SATFINITE.E4M3.F32.PACK_AB_MERGE_C R25, RZ, R22, RZ ;  /* 0x00000016ff19723e */ /* 0x002fca00048070ff */
[----:B------:R2:W-:Y:S04]  /*7c40*/  @!P5 STG.E.U8 desc[UR18][R18.64+0x71], R5 ;  /* 0x000071051200d986 */ /* 0x0005e8000c101112 */
[----:B------:R2:W-:Y:S04]  /*7c50*/  @!P4 STG.E.U8 desc[UR18][R20.64+0x78], R23 ;  /* 0x000078171400c986 */ /* 0x0005e8000c101112 */
[----:B------:R2:W-:Y:S04]  /*7c60*/  @!P1 STG.E.U8 desc[UR18][R20.64+0x79], R25 ;  /* 0x0000791914009986 */ /* 0x0005e8000c101112 */
[----:B------:R2:W-:Y:S04]  /*7c70*/  @!P6 STG.E.U8 desc[UR18][R18.64+0x78], R89 ;  /* 0x000078591200e986 */ /* 0x0005e8000c101112 */
[----:B------:R2:W-:Y:S02]  /*7c80*/  @!P0 STG.E.U8 desc[UR18][R18.64+0x79], R27 ;  /* 0x0000791b12008986 */ /* 0x0005e4000c101112 */
.L_x_170:
[----:B------:R-:W-:Y:S05]  /*7c90*/  BSYNC B0 ;  /* 0x0000000000007941 */ /* 0x000fea0003800000 */
.L_x_40:
[C---:B------:R-:W-:Y:S01]  /*7ca0*/  LEA R2, P0, R8.reuse, R2, 0x1 ;  /* 0x0000000208027211 */ /* 0x040fe200078008ff */
[----:B------:R-:W-:Y:S01]  /*7cb0*/  ULDC.64 UR6, c[0x0][0x650] ;  /* 0x0001940000067ab9 */ /* 0x000fe20000000a00 */
[----:B-----5:R-:W-:Y:S01]  /*7cc0*/  IMAD.U32 R4, RZ, RZ, UR16 ;  /* 0x00000010ff047e24 */ /* 0x020fe2000f8e00ff */
[----:B0-2---:R-:W-:Y:S01]  /*7cd0*/  PRMT R18, RZ, 0x7610, R18 ;  /* 0x00007610ff127816 */ /* 0x005fe20000000012 */
[----:B------:R-:W-:Y:S01]  /*7ce0*/  IMAD.MOV.U32 R6, RZ, RZ, -0x1 ;  /* 0xffffffffff067424 */ /* 0x000fe200078e00ff */
[----:B------:R-:W-:Y:S01]  /*7cf0*/  LEA.HI.X R3, R8, R3, R0, 0x1, P0 ;  /* 0x0000000308037211 */ /* 0x000fe200000f0c00 */
[----:B------:R0:W-:Y:S01]  /*7d00*/  SYNCS.ARRIVE.TRANS64.A1T0 RZ, [R4+UR21], RZ ;  /* 0x000000ff04ff79a7 */ /* 0x0001e20008100015 */
[----:B------:R-:W-:Y:S01]  /*7d10*/  ISETP.GE.U32.AND P0, PT, R2, UR6, PT ;  /* 0x0000000602007c0c */ /* 0x000fe2000bf06070 */
[----:B------:R-:W-:-:S03]  /*7d20*/  IMAD.MOV.U32 R5, RZ, RZ, -0x1 ;  /* 0xffffffffff057424 */ /* 0x000fc600078e00ff */
[----:B------:R-:W-:Y:S01]  /*7d30*/  ISETP.GE.U32.AND.EX P0, PT, R3, UR7, PT, P0 ;  /* 0x0000000703007c0c */ /* 0x000fe2000bf06100 */
[----:B0-----:R-:W-:-:S12]  /*7d40*/  IMAD.MOV.U32 R4, RZ, RZ, -0x1 ;  /* 0xffffffffff047424 */ /* 0x001fd800078e00ff */
[----:B------:R-:W-:Y:S05]  /*7d50*/  @P0 BRA `(.L_x_171) ;  /* 0x0000000400600947 */ /* 0x000fea0003800000 */
[----:B------:R-:W0:Y:S01]  /*7d60*/  S2R R28, SR_CTAID.X ;  /* 0x00000000001c7919 */ /* 0x000e220000002500 */
[----:B------:R-:W2:Y:S01]  /*7d70*/  LDC.64 R22, c[0x0][0x628] ;  /* 0x00018a00ff167b82 */ /* 0x000ea20000000a00 */
[----:B------:R-:W-:Y:S01]  /*7d80*/  ULDC UR6, c[0x0][0x150] ;  /* 0x0000540000067ab9 */ /* 0x000fe20000000800 */
[----:B-1--4-:R-:W-:Y:S01]  /*7d90*/  IMAD.MOV.U32 R20, RZ, RZ, R2 ;  /* 0x000000ffff147224 */ /* 0x012fe200078e0002 */
[----:B------:R-:W1:Y:S01]  /*7da0*/  S2R R30, SR_CTAID.Y ;  /* 0x00000000001e7919 */ /* 0x000e620000002600 */
[----:B------:R-:W-:-:S04]  /*7db0*/  IMAD.MOV.U32 R21, RZ, RZ, R3 ;  /* 0x000000ffff157224 */ /* 0x000fc800078e0003 */
[----:B------:R-:W4:Y:S08]  /*7dc0*/  LDC R31, c[0x0][0x144] ;  /* 0x00005100ff1f7b82 */ /* 0x000f300000000800 */
[----:B------:R-:W1:Y:S08]  /*7dd0*/  LDC R6, c[0x0][0x630] ;  /* 0x00018c00ff067b82 */ /* 0x000e700000000800 */
[----:B------:R-:W1:Y:S01]  /*7de0*/  LDC.64 R26, c[0x0][0x620] ;  /* 0x00018800ff1a7b82 */ /* 0x000e620000000a00 */
[----:B--2---:R-:W-:-:S04]  /*7df0*/  ISETP.NE.U32.AND P0, PT, R22, RZ, PT ;  /* 0x000000ff1600720c */ /* 0x004fc80003f05070 */
[----:B------:R-:W-:Y:S02]  /*7e00*/  ISETP.NE.AND.EX P0, PT, R23, RZ, PT, P0 ;  /* 0x000000ff1700720c */ /* 0x000fe40003f05300 */
[----:B0-----:R-:W-:-:S05]  /*7e10*/  I2FP.F32.U32 R4, R28 ;  /* 0x0000001c00047245 */ /* 0x001fca0000201000 */
[----:B------:R-:W-:-:S04]  /*7e20*/  FMUL R4, R4, UR6 ;  /* 0x0000000604047c20 */ /* 0x000fc80008400000 */
[----:B------:R0:W2:Y:S02]  /*7e30*/  F2I.U32.TRUNC.NTZ R29, R4 ;  /* 0x00000004001d7305 */ /* 0x0000a4000020f000 */
[----:B----4-:R-:W-:Y:S05]  /*7e40*/  @!P0 BRA `(.L_x_172) ;  /* 0x0000000000288947 */ /* 0x010fea0003800000 */
[----:B------:R-:W4:Y:S02]  /*7e50*/  LDC R5, c[0x0][0x634] ;  /* 0x00018d00ff057b82 */ /* 0x000f240000000800 */
[----:B----4-:R-:W-:-:S05]  /*7e60*/  IADD3 R21, P0, R2, R5, RZ ;  /* 0x0000000502157210 */ /* 0x010fca0007f1e0ff */
[----:B---3--:R-:W-:-:S04]  /*7e70*/  IMAD.X R25, RZ, RZ, R3, P0 ;  /* 0x000000ffff197224 */ /* 0x008fc800000e0603 */
[----:B0-----:R-:W-:-:S04]  /*7e80*/  IMAD.WIDE.U32 R4, R25, R22, RZ ;  /* 0x0000001619047225 */ /* 0x001fc800078e00ff */
[----:B------:R-:W-:-:S04]  /*7e90*/  IMAD.WIDE.U32 R18, P0, R21, R23, R4 ;  /* 0x0000001715127225 */ /* 0x000fc80007800004 */
[----:B------:R-:W-:-:S04]  /*7ea0*/  IMAD.WIDE.U32 R4, R21, R22, RZ ;  /* 0x0000001615047225 */ /* 0x000fc800078e00ff */
[----:B------:R-:W-:Y:S01]  /*7eb0*/  IMAD.X R21, RZ, RZ, RZ, P0 ;  /* 0x000000ffff157224 */ /* 0x000fe200000e06ff */
[----:B------:R-:W-:Y:S01]  /*7ec0*/  IADD3 RZ, P0, R5, R18, RZ ;  /* 0x0000001205ff7210 */ /* 0x000fe20007f1e0ff */
[----:B------:R-:W-:-:S04]  /*7ed0*/  IMAD.MOV.U32 R20, RZ, RZ, R19 ;  /* 0x000000ffff147224 */ /* 0x000fc800078e0013 */
[----:B------:R-:W-:-:S08]  /*7ee0*/  IMAD.WIDE.U32.X R20, R25, R23, R20, P0 ;  /* 0x0000001719147225 */ /* 0x000fd000000e0414 */
.L_x_172:
[-CC-:B-1-3--:R-:W-:Y:S01]  /*7ef0*/  SHF.R.U64 R24, R20, R6.reuse, R21.reuse ;  /* 0x0000000614187219 */ /* 0x18afe20000001215 */
[----:B------:R-:W1:Y:S01]  /*7f00*/  LDC.64 R34, c[0x0][0x640] ;  /* 0x00019000ff227b82 */ /* 0x000e620000000a00 */
[----:B0-----:R-:W-:Y:S01]  /*7f10*/  SHF.R.U32.HI R4, RZ, R6, R21 ;  /* 0x00000006ff047219 */ /* 0x001fe20000011615 */
[----:B--2---:R-:W-:Y:S01]  /*7f20*/  IMAD.MOV R29, RZ, RZ, -R29 ;  /* 0x000000ffff1d7224 */ /* 0x004fe200078e0a1d */
[----:B------:R-:W-:Y:S01]  /*7f30*/  IADD3 R19, P0, RZ, -R24, RZ ;  /* 0x80000018ff137210 */ /* 0x000fe20007f1e0ff */
[----:B------:R-:W-:Y:S01]  /*7f40*/  ULDC UR6, c[0x0][0x154] ;  /* 0x0000550000067ab9 */ /* 0x000fe20000000800 */
[----:B------:R-:W-:Y:S02]  /*7f50*/  IMAD.MOV.U32 R21, RZ, RZ, 0x1 ;  /* 0x00000001ff157424 */ /* 0x000fe400078e00ff */
[----:B------:R-:W-:Y:S01]  /*7f60*/  IMAD R29, R31, R29, R28 ;  /* 0x0000001d1f1d7224 */ /* 0x000fe200078e021c */
[----:B------:R-:W0:Y:S01]  /*7f70*/  LDC R18, c[0x0][0x618] ;  /* 0x00018600ff127b82 */ /* 0x000e220000000800 */
[----:B------:R-:W-:-:S04]  /*7f80*/  IMAD.X R5, RZ, RZ, ~R4, P0 ;  /* 0x000000ffff057224 */ /* 0x000fc800000e0e04 */
[-C--:B------:R-:W-:Y:S02]  /*7f90*/  IMAD R6, R5, R26.reuse, RZ ;  /* 0x0000001a05067224 */ /* 0x080fe400078e02ff */
[C---:B------:R-:W-:Y:S01]  /*7fa0*/  IMAD.WIDE.U32 R4, R19.reuse, R26, R2 ;  /* 0x0000001a13047225 */ /* 0x040fe200078e0002 */
[----:B------:R-:W2:Y:S03]  /*7fb0*/  LDC R20, c[0x0][0x608] ;  /* 0x00018200ff147b82 */ /* 0x000ea60000000800 */
[----:B------:R-:W-:Y:S01]  /*7fc0*/  IMAD R19, R19, R27, R6 ;  /* 0x0000001b13137224 */ /* 0x000fe200078e0206 */
[----:B------:R-:W-:-:S03]  /*7fd0*/  I2FP.F32.U32 R6, R30 ;  /* 0x0000001e00067245 */ /* 0x000fc60000201000 */
[----:B------:R-:W-:Y:S01]  /*7fe0*/  IMAD.IADD R5, R5, 0x1, R19 ;  /* 0x0000000105057824 */ /* 0x000fe200078e0213 */
[----:B------:R-:W3:Y:S01]  /*7ff0*/  LDC R32, c[0x0][0x658] ;  /* 0x00019600ff207b82 */ /* 0x000ee20000000800 */
[----:B-1----:R-:W-:Y:S01]  /*8000*/  ISETP.NE.U32.AND P0, PT, R34, RZ, PT ;  /* 0x000000ff2200720c */ /* 0x002fe20003f05070 */
[----:B------:R-:W-:-:S03]  /*8010*/  IMAD.MOV.U32 R19, RZ, RZ, -0x1 ;  /* 0xffffffffff137424 */ /* 0x000fc600078e00ff */
[----:B------:R-:W-:-:S03]  /*8020*/  ISETP.NE.AND.EX P0, PT, R35, RZ, PT, P0 ;  /* 0x000000ff2300720c */ /* 0x000fc60003f05300 */
[----:B------:R-:W1:Y:S01]  /*8030*/  LDC R27, c[0x0][0x148] ;  /* 0x00005200ff1b7b82 */ /* 0x000e620000000800 */
[-CC-:B0-----:R-:W-:Y:S02]  /*8040*/  SHF.R.U64 R22, R4, R18.reuse, R5.reuse ;  /* 0x0000001204167219 */ /* 0x181fe40000001205 */
[----:B------:R-:W-:Y:S01]  /*8050*/  SHF.R.U32.HI R5, RZ, R18, R5 ;  /* 0x00000012ff057219 */ /* 0x000fe20000011605 */
[----:B------:R-:W-:-:S04]  /*8060*/  FMUL R18, R6, UR6 ;  /* 0x0000000606127c20 */ /* 0x000fc80008400000 */
[----:B------:R-:W0:Y:S01]  /*8070*/  LDC R28, c[0x0][0x600] ;  /* 0x00018000ff1c7b82 */ /* 0x000e220000000800 */
[----:B------:R4:W0:Y:S01]  /*8080*/  F2I.U32.TRUNC.NTZ R25, R18 ;  /* 0x0000001200197305 */ /* 0x000822000020f000 */
[-CC-:B--2---:R-:W-:Y:S02]  /*8090*/  SHF.R.U64 R6, R22, R20.reuse, R5.reuse ;  /* 0x0000001416067219 */ /* 0x184fe40000001205 */
[----:B------:R-:W-:-:S04]  /*80a0*/  SHF.R.U32.HI R5, RZ, R20, R5 ;  /* 0x00000014ff057219 */ /* 0x000fc80000011605 */
[----:B------:R-:W2:Y:S01]  /*80b0*/  LDC R33, c[0x0][0x648] ;  /* 0x00019200ff217b82 */ /* 0x000ea20000000800 */
[-CC-:B---3--:R-:W-:Y:S02]  /*80c0*/  SHF.R.U64 R26, R6, R32.reuse, R5.reuse ;  /* 0x00000020061a7219 */ /* 0x188fe40000001205 */
[-C--:B------:R-:W-:Y:S02]  /*80d0*/  SHF.L.U32 R19, R19, R32.reuse, RZ ;  /* 0x0000002013137219 */ /* 0x080fe400000006ff */
[-C--:B------:R-:W-:Y:S01]  /*80e0*/  SHF.R.U32.HI R5, RZ, R32.reuse, R5 ;  /* 0x00000020ff057219 */ /* 0x080fe20000011605 */
[----:B------:R-:W-:Y:S01]  /*80f0*/  IMAD.MOV.U32 R4, RZ, RZ, R26 ;  /* 0x000000ffff047224 */ /* 0x000fe200078e001a */
[----:B------:R-:W-:Y:S01]  /*8100*/  SHF.L.U32 R32, R21, R32, RZ ;  /* 0x0000002015207219 */ /* 0x000fe200000006ff */
[----:B------:R-:W3:Y:S01]  /*8110*/  LDC R36, c[0x0][0x638] ;  /* 0x00018e00ff247b82 */ /* 0x000ee20000000800 */
[----:B------:R-:W-:-:S07]  /*8120*/  LOP3.LUT R31, RZ, R19, RZ, 0x33, !PT ;  /* 0x00000013ff1f7212 */ /* 0x000fce00078e33ff */
[----:B------:R-:W0:Y:S01]  /*8130*/  LDC R37, c[0x0][0x610] ;  /* 0x00018400ff257b82 */ /* 0x000e220000000800 */
[----:B----4-:R-:W-:Y:S05]  /*8140*/  @!P0 BRA `(.L_x_173) ;  /* 0x0000000000288947 */ /* 0x010fea0003800000 */
[----:B------:R-:W4:Y:S02]  /*8150*/  LDC R21, c[0x0][0x64c] ;  /* 0x00019300ff157b82 */ /* 0x000f240000000800 */
[----:B----4-:R-:W-:-:S05]  /*8160*/  IADD3 R21, P0, R26, R21, RZ ;  /* 0x000000151a157210 */ /* 0x010fca0007f1e0ff */
        /* <DEDUP_REMOVED lines=8> */
.L_x_173:
[----:B--2---:R-:W-:Y:S01]  /*81f0*/  SHF.R.U64 R4, R4, R33, R5 ;  /* 0x0000002104047219 */ /* 0x004fe20000001205 */
[----:B0-----:R-:W-:Y:S01]  /*8200*/  VIADD R21, R28, 0xffffffff ;  /* 0xffffffff1c157836 */ /* 0x001fe20000000000 */
[----:B------:R-:W-:Y:S01]  /*8210*/  LOP3.LUT R19, R6, R31, RZ, 0xc0, !PT ;  /* 0x0000001f06137212 */ /* 0x000fe200078ec0ff */
[----:B------:R-:W-:Y:S02]  /*8220*/  IMAD.MOV R25, RZ, RZ, -R25 ;  /* 0x000000ffff197224 */ /* 0x000fe400078e0a19 */
[----:B------:R-:W-:Y:S02]  /*8230*/  IMAD.MOV R5, RZ, RZ, -R4 ;  /* 0x000000ffff057224 */ /* 0x000fe400078e0a04 */
[----:B------:R-:W-:Y:S01]  /*8240*/  IMAD R6, R32, R4, R19 ;  /* 0x0000000420067224 */ /* 0x000fe200078e0213 */
[----:B------:R-:W-:Y:S01]  /*8250*/  LOP3.LUT R19, R22, R21, RZ, 0xc0, !PT ;  /* 0x0000001516137212 */ /* 0x000fe200078ec0ff */
[----:B-1----:R-:W-:Y:S02]  /*8260*/  @P2 IMAD R29, R27, R25, R30 ;  /* 0x000000191b1d2224 */ /* 0x002fe400078e021e */
[----:B---3--:R-:W-:-:S02]  /*8270*/  IMAD R4, R5, R36, R26 ;  /* 0x0000002405047224 */ /* 0x008fc400078e021a */
[----:B------:R-:W-:Y:S02]  /*8280*/  IMAD R6, R6, R37, R29 ;  /* 0x0000002506067224 */ /* 0x000fe400078e021d */
[----:B------:R-:W-:Y:S02]  /*8290*/  IMAD R19, R4, R28, R19 ;  /* 0x0000001c04137224 */ /* 0x000fe400078e0213 */
[----:B------:R-:W-:Y:S02]  /*82a0*/  IMAD.MOV.U32 R18, RZ, RZ, 0x1 ;  /* 0x00000001ff127424 */ /* 0x000fe400078e00ff */
[----:B------:R-:W-:Y:S01]  /*82b0*/  IMAD.MOV.U32 R4, RZ, RZ, R24 ;  /* 0x000000ffff047224 */ /* 0x000fe200078e0018 */
[----:B------:R-:W-:Y:S02]  /*82c0*/  SEL R5, R19, R6, !P2 ;  /* 0x0000000613057207 */ /* 0x000fe40005000000 */
[----:B------:R-:W-:-:S07]  /*82d0*/  SEL R6, R6, R19, !P2 ;  /* 0x0000001306067207 */ /* 0x000fce0005000000 */
.L_x_171:
[----:B------:R-:W-:Y:S02]  /*82e0*/  LOP3.LUT P0, RZ, R18, 0xff, RZ, 0xc0, !PT ;  /* 0x000000ff12ff7812 */ /* 0x000fe4000780c0ff */
[----:B------:R-:W-:-:S11]  /*82f0*/  LOP3.LUT R150, R150, 0x1, RZ, 0x3c, !PT ;  /* 0x0000000196967812 */ /* 0x000fd600078e3cff */
[----:B------:R-:W-:Y:S05]  /*8300*/  @P0 BRA `(.L_x_174) ;  /* 0xffffff9400400947 */ /* 0x000fea000383ffff */
[----:B------:R-:W-:Y:S05]  /*8310*/  EXIT ;  /* 0x000000000000794d */ /* 0x000fea0003800000 */
.L_x_18:
[----:B------:R-:W-:-:S08]  /*8320*/  ISETP.NE.AND P0, PT, R18, RZ, PT ;  /* 0x000000ff1200720c */ /* 0x000fd00003f05270 */
[----:B--23-5:R-:W0:-:S00]  /*8330*/  USETMAXREG.DEALLOC.CTAPOOL 0x28 ;  /* 0x00000028000079c8 */ /* 0x02ce0000080e0500 */
[----:B------:R-:W-:Y:S05]  /*8340*/  @P0 EXIT ;  /* 0x000000000000094d */ /* 0x000fea0003800000 */
[----:B0-----:R-:W-:Y:S01]  /*8350*/  LOP3.LUT P0, RZ, R20, 0xff, RZ, 0xc0, !PT ;  /* 0x000000ff14ff7812 */ /* 0x001fe2000780c0ff */
[----:B------:R-:W-:Y:S02]  /*8360*/  IMAD.MOV.U32 R12, RZ, RZ, 0x1 ;  /* 0x00000001ff0c7424 */ /* 0x000fe400078e00ff */
[----:B------:R-:W-:-:S10]  /*8370*/  IMAD.MOV.U32 R15, RZ, RZ, RZ ;  /* 0x000000ffff0f7224 */ /* 0x000fd400078e00ff */
[----:B------:R-:W-:Y:S05]  /*8380*/  @!P0 BRA `(.L_x_175) ;  /* 0x0000000c00608947 */ /* 0x000fea0003800000 */
[----:B------:R-:W0:Y:S01]  /*8390*/  S2UR UR9, SR_CgaCtaId ;  /* 0x00000000000979c3 */ /* 0x000e220000008800 */
[----:B------:R-:W-:Y:S01]  /*83a0*/  ULDC UR5, c[0x0][0x658] ;  /* 0x0001960000057ab9 */ /* 0x000fe20000000800 */
[----:B------:R-:W-:Y:S01]  /*83b0*/  UMOV UR10, 0xffffffff ;  /* 0xffffffff000a7882 */ /* 0x000fe20000000000 */
[----:B------:R-:W-:Y:S01]  /*83c0*/  UMOV UR11, 0x1 ;  /* 0x00000001000b7882 */ /* 0x000fe20000000000 */
[----:B------:R-:W-:Y:S01]  /*83d0*/  USHF.L.U32 UR10, UR10, UR5, URZ ;  /* 0x000000050a0a7299 */ /* 0x000fe2000800063f */
[----:B------:R-:W-:Y:S01]  /*83e0*/  LOP3.LUT P0, RZ, R11, 0x1f, RZ, 0xc0, !PT ;  /* 0x0000001f0bff7812 */ /* 0x000fe2000780c0ff */
[----:B------:R-:W-:Y:S01]  /*83f0*/  BSSY B0, `(.L_x_175) ;  /* 0x00000d1000007945 */ /* 0x000fe20003800000 */
[C---:B------:R-:W-:Y:S01]  /*8400*/  ISETP.NE.AND P3, PT, R10.reuse, RZ, PT ;  /* 0x000000ff0a00720c */ /* 0x040fe20003f65270 */
[----:B------:R-:W-:Y:S01]  /*8410*/  ULOP3.LUT UR14, URZ, UR10, URZ, 0x33, !UPT ;  /* 0x0000000a3f0e7292 */ /* 0x000fe2000f8e333f */
[----:B------:R-:W-:Y:S01]  /*8420*/  ISETP.NE.OR P0, PT, R10, RZ, !P0 ;  /* 0x000000ff0a00720c */ /* 0x000fe20004705670 */
[----:B------:R-:W-:Y:S01]  /*8430*/  IMAD.MOV.U32 R14, RZ, RZ, 0x1 ;  /* 0x00000001ff0e7424 */ /* 0x000fe200078e00ff */
[----:B------:R-:W-:Y:S01]  /*8440*/  LOP3.LUT R13, R7, 0x2, RZ, 0xfc, !PT ;  /* 0x00000002070d7812 */ /* 0x000fe200078efcff */
[----:B------:R-:W-:Y:S01]  /*8450*/  IMAD.MOV.U32 R12, RZ, RZ, 0x1 ;  /* 0x00000001ff0c7424 */ /* 0x000fe200078e00ff */
[----:B------:R-:W-:Y:S01]  /*8460*/  ULDC UR4, c[0x0][0x600] ;  /* 0x0001800000047ab9 */ /* 0x000fe20000000800 */
[----:B------:R-:W-:Y:S01]  /*8470*/  IMAD.MOV.U32 R15, RZ, RZ, RZ ;  /* 0x000000ffff0f7224 */ /* 0x000fe200078e00ff */
[----:B------:R-:W-:Y:S01]  /*8480*/  UMOV UR15, 0x5 ;  /* 0x00000005000f7882 */ /* 0x000fe20000000000 */
[----:B------:R-:W-:-:S02]  /*8490*/  UIADD3 UR25, UR13, 0x1, URZ ;  /* 0x000000010d197890 */ /* 0x000fc4000fffe03f */
[----:B------:R-:W-:Y:S02]  /*84a0*/  UIADD3 UR4, UR4, -0x1, URZ ;  /* 0xffffffff04047890 */ /* 0x000fe4000fffe03f */
[----:B------:R-:W-:Y:S01]  /*84b0*/  USHF.L.U32 UR5, UR11, UR5, URZ ;  /* 0x000000050b057299 */ /* 0x000fe2000800063f */
[----:B------:R-:W-:Y:S01]  /*84c0*/  ULDC.64 UR26, c[0x0][0x198] ;  /* 0x00006600001a7ab9 */ /* 0x000fe20000000a00 */
[----:B0-----:R-:W-:Y:S02]  /*84d0*/  ULOP3.LUT UR8, UR9, 0x1, URZ, 0xc0, !UPT ;  /* 0x0000000109087892 */ /* 0x001fe4000f8ec03f */
[----:B------:R-:W-:Y:S02]  /*84e0*/  USHF.R.U32.HI UR28, URZ, 0x1, UR9 ;  /* 0x000000013f1c7899 */ /* 0x000fe40008011609 */
[----:B------:R-:W-:Y:S02]  /*84f0*/  USHF.L.U32 UR6, UR9, 0x6, URZ ;  /* 0x0000000609067899 */ /* 0x000fe4000800063f */
[----:B------:R-:W-:-:S02]  /*8500*/  USHF.L.U32 UR7, UR9, 0xc, URZ ;  /* 0x0000000c09077899 */ /* 0x000fc4000800063f */
[----:B------:R-:W-:Y:S02]  /*8510*/  ULOP3.LUT UR9, UR9, 0xfffffffe, URZ, 0xc0, !UPT ;  /* 0xfffffffe09097892 */ /* 0x000fe4000f8ec03f */
[----:B------:R-:W-:Y:S02]  /*8520*/  UISETP.GT.U32.AND UP0, UPT, UR8, 0xffff, UPT ;  /* 0x0000ffff0800788c */ /* 0x000fe4000bf04070 */
[----:B------:R-:W-:Y:S02]  /*8530*/  USHF.L.U32 UR10, UR11, UR9, URZ ;  /* 0x000000090b0a7299 */ /* 0x000fe4000800063f */
[----:B------:R-:W-:Y:S02]  /*8540*/  ULOP3.LUT UR9, UR9, 0x1, URZ, 0xfc, !UPT ;  /* 0x0000000109097892 */ /* 0x000fe4000f8efc3f */
[----:B------:R-:W-:Y:S02]  /*8550*/  USEL UR8, UR8, 0xffff, !UP0 ;  /* 0x0000ffff08087887 */ /* 0x000fe4000c000000 */
[----:B------:R-:W-:-:S02]  /*8560*/  USHF.L.U32 UR9, UR11, UR9, URZ ;  /* 0x000000090b097299 */ /* 0x000fc4000800063f */
[----:B------:R-:W-:Y:S02]  /*8570*/  ULOP3.LUT UR8, UR8, 0xffff, URZ, 0xc0, !UPT ;  /* 0x0000ffff08087892 */ /* 0x000fe4000f8ec03f */
[----:B------:R-:W-:Y:S02]  /*8580*/  ULOP3.LUT UR6, UR6, 0x40, URZ, 0xc0, !UPT ;  /* 0x0000004006067892 */ /* 0x000fe4000f8ec03f */
[----:B------:R-:W-:Y:S02]  /*8590*/  ULOP3.LUT UR7, UR7, 0x1000, URZ, 0xc0, !UPT ;  /* 0x0000100007077892 */ /* 0x000fe4000f8ec03f */
[----:B------:R-:W-:Y:S02]  /*85a0*/  ULOP3.LUT UR20, UR10, UR9, URZ, 0xfc, !UPT ;  /* 0x000000090a147292 */ /* 0x000fe4000f8efc3f */
[----:B------:R-:W-:-:S12]  /*85b0*/  USHF.L.U32 UR15, UR15, UR8, URZ ;  /* 0x000000080f0f7299 */ /* 0x000fd8000800063f */
.L_x_187:
[----:B------:R-:W-:-:S03]  /*85c0*/  UMOV UR8, 0xffffffff ;  /* 0xffffffff00087882 */ /* 0x000fc60000000000 */
[----:B------:R-:W-:Y:S05]  /*85d0*/  BRA.DIV UR8, `(.L_x_176) ;  /* 0x0000001608e47947 */ /* 0x000fea000b800000 */
[----:B------:R-:W-:-:S13]  /*85e0*/  ELECT P1, URZ, PT ;  /* 0x00000000003f782f */ /* 0x000fda0003820000 */
.L_x_214:
[----:B------:R-:W0:Y:S01]  /*85f0*/  LDC R10, c[0x0][0x28c] ;  /* 0x0000a300ff0a7b82 */ /* 0x000e220000000800 */
[----:B------:R-:W-:Y:S01]  /*8600*/  BSSY B1, `(.L_x_177) ;  /* 0x000003c000017945 */ /* 0x000fe20003800000 */
[----:B0-----:R-:W-:-:S13]  /*8610*/  ISETP.LT.OR P1, PT, R10, 0x1, !P1 ;  /* 0x000000010a00780c */ /* 0x001fda0004f21670 */
[----:B------:R-:W-:Y:S05]  /*8620*/  @P1 BRA `(.L_x_178) ;  /* 0x0000000000e41947 */ /* 0x000fea0003800000 */
[----:B------:R-:W-:Y:S01]  /*8630*/  LEA R10, R6, UR28, 0x1 ;  /* 0x0000001c060a7c11 */ /* 0x000fe2000f8e08ff */
[----:B------:R-:W-:Y:S01]  /*8640*/  IMAD.MOV.U32 R18, RZ, RZ, RZ ;  /* 0x000000ffff127224 */ /* 0x000fe200078e00ff */
[----:B------:R-:W-:Y:S01]  /*8650*/  LEA R16, R5, UR6, 0x7 ;  /* 0x0000000605107c11 */ /* 0x000fe2000f8e38ff */
[----:B------:R-:W-:Y:S02]  /*8660*/  IMAD.U32 R20, RZ, RZ, UR25 ;  /* 0x00000019ff147e24 */ /* 0x000fe4000f8e00ff */
[----:B------:R-:W-:Y:S02]  /*8670*/  IMAD.MOV.U32 R5, RZ, RZ, R12 ;  /* 0x000000ffff057224 */ /* 0x000fe400078e000c */
[----:B------:R-:W-:Y:S02]  /*8680*/  IMAD.MOV.U32 R6, RZ, RZ, R15 ;  /* 0x000000ffff067224 */ /* 0x000fe400078e000f */
[----:B------:R-:W-:-:S07]  /*8690*/  IMAD.SHL.U32 R17, R10, 0x20, RZ ;  /* 0x000000200a117824 */ /* 0x000fce00078e00ff */
.L_x_182:
[----:B------:R-:W0:Y:S01]  /*86a0*/  S2R R11, SR_CgaCtaId ;  /* 0x00000000000b7919 */ /* 0x000e220000008800 */
[----:B------:R-:W-:-:S04]  /*86b0*/  MOV R10, 0x400 ;  /* 0x00000400000a7802 */ /* 0x000fc80000000f00 */
[----:B0-----:R-:W-:Y:S02]  /*86c0*/  LEA R21, R11, R10, 0x18 ;  /* 0x0000000a0b157211 */ /* 0x001fe400078ec0ff */
[----:B------:R-:W-:Y:S01]  /*86d0*/  SHF.L.U32 R10, R5, 0x1f, RZ ;  /* 0x0000001f050a7819 */ /* 0x000fe200000006ff */
[----:B------:R-:W0:Y:S02]  /*86e0*/  @!P3 LDC R11, c[0x0][0x500] ;  /* 0x00014000ff0bbb82 */ /* 0x000e240000000800 */
[----:B------:R-:W-:-:S04]  /*86f0*/  IMAD R19, R6, 0x8, R21 ;  /* 0x0000000806137824 */ /* 0x000fc800078e0215 */
[----:B------:R-:W1:Y:S02]  /*8700*/  SYNCS.PHASECHK.TRANS64.TRYWAIT P1, [R19+URZ+0x90], R10 ;  /* 0x0000900a130075a7 */ /* 0x000e64000802017f */
[----:B-1----:R-:W-:Y:S05]  /*8710*/  @!P1 BRA `(.L_x_179) ;  /* 0x0000001400b49947 */ /* 0x002fea0003800000 */
.L_x_215:
[----:B-1----:R-:W-:Y:S01]  /*8720*/  PRMT R10, R13, 0x9910, RZ ;  /* 0x000099100d0a7816 */ /* 0x002fe200000000ff */
[----:B0-----:R0:W-:Y:S03]  /*8730*/  @!P3 SYNCS.ARRIVE.TRANS64 RZ, [R19+URZ], R11 ;  /* 0x0000000b13ffb9a7 */ /* 0x0011e6000800003f */
[----:B------:R-:W-:-:S13]  /*8740*/  ISETP.NE.AND P1, PT, R10, 0x2, PT ;  /* 0x000000020a00780c */ /* 0x000fda0003f25270 */
[----:B0-----:R-:W-:Y:S05]  /*8750*/  @P1 BRA `(.L_x_180) ;  /* 0x0000000000041947 */ /* 0x001fea0003800000 */
[----:B------:R-:W-:Y:S01]  /*8760*/  BPT.TRAP 0x1 ;  /* 0x000000040000795c */ /* 0x000fe20000300000 */
.L_x_180:
[----:B------:R-:W-:Y:S05]  /*8770*/  @P0 BRA `(.L_x_181) ;  /* 0x0000000000040947 */ /* 0x000fea0003800000 */
[----:B------:R-:W-:Y:S01]  /*8780*/  BPT.TRAP 0x1 ;  /* 0x000000040000795c */ /* 0x000fe20000300000 */
.L_x_181:
[----:B------:R-:W-:Y:S01]  /*8790*/  LEA R10, R6, UR28, 0x1 ;  /* 0x0000001c060a7c11 */ /* 0x000fe2000f8e08ff */
[----:B------:R-:W-:Y:S01]  /*87a0*/  VIADD R20, R20, 0xffffffff ;  /* 0xffffffff14147836 */ /* 0x000fe20000000000 */
[----:B------:R-:W-:Y:S01]  /*87b0*/  R2UR UR11, R6 ;  /* 0x00000000060b72ca */ /* 0x000fe200000e0000 */
[----:B------:R-:W-:Y:S01]  /*87c0*/  UIADD3 UR16, UP0, UR26, 0xf0, URZ ;  /* 0x000000f01a107890 */ /* 0x000fe2000ff1e03f */
[----:B------:R-:W-:Y:S01]  /*87d0*/  R2UR UR22, R21 ;  /* 0x00000000151672ca */ /* 0x000fe200000e0000 */
[----:B------:R-:W-:Y:S01]  /*87e0*/  IMAD.U32 R10, R10, 0x800, R21 ;  /* 0x000008000a0a7824 */ /* 0x000fe200078e0015 */
[----:B------:R-:W-:Y:S01]  /*87f0*/  R2UR UR23, R17 ;  /* 0x00000000111772ca */ /* 0x000fe200000e0000 */
[----:B------:R-:W-:Y:S01]  /*8800*/  UIADD3 UR30, UP1, UR26, 0x1f0, URZ ;  /* 0x000001f01a1e7890 */ /* 0x000fe2000ff3e03f */
[----:B------:R-:W-:Y:S01]  /*8810*/  R2UR UR9, R19 ;  /* 0x00000000130972ca */ /* 0x000fe200000e0000 */
[----:B------:R-:W-:Y:S01]  /*8820*/  UIADD3.X UR17, URZ, UR27, URZ, UP0, !UPT ;  /* 0x0000001b3f117290 */ /* 0x000fe200087fe43f */
[----:B------:R-:W-:Y:S01]  /*8830*/  R2UR UR8, R10 ;  /* 0x000000000a0872ca */ /* 0x000fe200000e0000 */
[----:B------:R-:W-:Y:S01]  /*8840*/  UPRMT UR21, URZ, 0x5410, UR15 ;  /* 0x000054103f157896 */ /* 0x000fe2000800000f */
[----:B------:R-:W-:Y:S01]  /*8850*/  R2UR UR10, R18 ;  /* 0x00000000120a72ca */ /* 0x000fe200000e0000 */
[----:B------:R-:W-:Y:S01]  /*8860*/  VIADD R6, R6, 0x1 ;  /* 0x0000000106067836 */ /* 0x000fe20000000000 */
[----:B------:R-:W-:Y:S01]  /*8870*/  R2UR UR12, R4 ;  /* 0x00000000040c72ca */ /* 0x000fe200000e0000 */
[----:B------:R-:W-:Y:S01]  /*8880*/  ULEA UR11, UR11, UR7, 0xd ;  /* 0x000000070b0b7291 */ /* 0x000fe2000f8e683f */
[----:B------:R-:W-:Y:S01]  /*8890*/  R2UR UR24, R16 ;  /* 0x00000000101872ca */ /* 0x000fe200000e0000 */
[----:B------:R-:W-:Y:S01]  /*88a0*/  UPRMT UR29, URZ, 0x5410, UR20 ;  /* 0x000054103f1d7896 */ /* 0x000fe20008000014 */
[----:B------:R-:W-:Y:S01]  /*88b0*/  ISETP.GT.AND P4, PT, R20, 0x1, PT ;  /* 0x000000011400780c */ /* 0x000fe20003f84270 */
[----:B------:R-:W-:Y:S01]  /*88c0*/  UIADD3 UR22, UR22, 0x12200, UR11 ;  /* 0x0001220016167890 */ /* 0x000fe2000fffe00b */
[----:B------:R-:W-:Y:S01]  /*88d0*/  ISETP.NE.AND P1, PT, R6, 0x12, PT ;  /* 0x000000120600780c */ /* 0x000fe20003f25270 */
[----:B------:R-:W-:Y:S01]  /*88e0*/  UIADD3.X UR31, URZ, UR27, URZ, UP1, !UPT ;  /* 0x0000001b3f1f7290 */ /* 0x000fe20008ffe43f */
[----:B------:R-:W-:Y:S01]  /*88f0*/  VIADD R18, R18, 0x40 ;  /* 0x0000004012127836 */ /* 0x000fe20000000000 */
[----:B------:R-:W-:Y:S01]  /*8900*/  UIADD3 UR8, UR8, 0x200, URZ ;  /* 0x0000020008087890 */ /* 0x000fe2000fffe03f */
[----:B------:R-:W-:Y:S01]  /*8910*/  SEL R10, RZ, 0x1, P1 ;  /* 0x00000001ff0a7807 */ /* 0x000fe20000800000 */
[----:B------:R-:W-:Y:S01]  /*8920*/  UMOV UR18, 0x0 ;  /* 0x0000000000127882 */ /* 0x000fe20000000000 */
[----:B------:R-:W-:Y:S01]  /*8930*/  UMOV UR19, 0x10000000 ;  /* 0x1000000000137882 */ /* 0x000fe20000000000 */
[----:B------:R-:W-:Y:S01]  /*8940*/  UMOV UR11, UR23 ;  /* 0x00000017000b7c82 */ /* 0x000fe20008000000 */
[----:B------:R-:W-:-:S02]  /*8950*/  LOP3.LUT R5, R5, R10, RZ, 0x3c, !PT ;  /* 0x0000000a05057212 */ /* 0x000fc400078e3cff */
[----:B------:R-:W-:Y:S02]  /*8960*/  SEL R6, R6, RZ, P1 ;  /* 0x000000ff06067207 */ /* 0x000fe40000800000 */
[----:B------:R0:W-:Y:S02]  /*8970*/  UTMALDG.3D.MULTICAST [UR8], [UR16], UR21, desc[UR18] ;  /* 0x00001208100073b4 */ /* 0x0001e40008011815 */
[----:B0-----:R-:W-:Y:S01]  /*8980*/  UMOV UR8, UR22 ;  /* 0x0000001600087c82 */ /* 0x001fe20008000000 */
[----:B------:R-:W-:Y:S02]  /*8990*/  UMOV UR11, UR24 ;  /* 0x00000018000b7c82 */ /* 0x000fe40008000000 */
[----:B------:R0:W-:Y:S02]  /*89a0*/  UTMALDG.3D.MULTICAST [UR8], [UR30], UR29, desc[UR18] ;  /* 0x000012081e0073b4 */ /* 0x0001e4000801181d */
[----:B0-----:R-:W-:Y:S05]  /*89b0*/  @P4 BRA `(.L_x_182) ;  /* 0xfffffffc00384947 */ /* 0x001fea000383ffff */
.L_x_178:
[----:B------:R-:W-:Y:S05]  /*89c0*/  BSYNC B1 ;  /* 0x0000000000017941 */ /* 0x000fea0003800000 */
.L_x_177:
[----:B------:R-:W-:Y:S01]  /*89d0*/  LOP3.LUT P5, RZ, R14, 0xff, RZ, 0xc0, !PT ;  /* 0x000000ff0eff7812 */ /* 0x000fe200078ac0ff */
[----:B------:R-:W-:Y:S01]  /*89e0*/  VIADD R6, R15, UR13 ;  /* 0x0000000d0f067c36 */ /* 0x000fe20008000000 */
[----:B------:R-:W-:Y:S01]  /*89f0*/  ULDC.64 UR8, c[0x0][0x650] ;  /* 0x0001940000087ab9 */ /* 0x000fe20000000a00 */
[----:B------:R-:W-:Y:S01]  /*8a00*/  IMAD.U32 R11, RZ, RZ, UR13 ;  /* 0x0000000dff0b7e24 */ /* 0x000fe2000f8e00ff */
[----:B------:R-:W-:Y:S01]  /*8a10*/  UISETP.GE.U32.AND UP0, UPT, UR13, 0x12, UPT ;  /* 0x000000120d00788c */ /* 0x000fe2000bf06070 */
[----:B------:R-:W-:Y:S01]  /*8a20*/  BSSY B1, `(.L_x_183) ;  /* 0x000006b000017945 */ /* 0x000fe20003800000 */
[----:B------:R-:W-:Y:S02]  /*8a30*/  ISETP.GT.U32.AND P1, PT, R6, 0x11, PT ;  /* 0x000000110600780c */ /* 0x000fe40003f24070 */
[----:B------:R-:W-:Y:S02]  /*8a40*/  PRMT R14, RZ, 0x7610, R14 ;  /* 0x00007610ff0e7816 */ /* 0x000fe4000000000e */
[----:B------:R-:W-:-:S02]  /*8a50*/  ISETP.LT.U32.AND P1, PT, R11, 0x12, P1 ;  /* 0x000000120b00780c */ /* 0x000fc40000f21070 */
[----:B------:R-:W-:Y:S01]  /*8a60*/  PLOP3.LUT P4, PT, PT, PT, UP0, 0x80, 0x0 ;  /* 0x000000000000781c */ /* 0x000fe20003f8f008 */
[----:B------:R-:W0:Y:S01]  /*8a70*/  @P5 S2R R5, SR_CgaCtaId ;  /* 0x0000000000055919 */ /* 0x000e220000008800 */
[----:B------:R-:W-:-:S04]  /*8a80*/  @P5 MOV R4, 0x400 ;  /* 0x0000040000045802 */ /* 0x000fc80000000f00 */
[----:B0-----:R-:W-:Y:S01]  /*8a90*/  @P5 LEA R10, R5, R4, 0x18 ;  /* 0x00000004050a5211 */ /* 0x001fe200078ec0ff */
[----:B------:R-:W-:-:S03]  /*8aa0*/  IMAD.WIDE.U32 R4, R6, 0x38e38e39, RZ ;  /* 0x38e38e3906047825 */ /* 0x000fc600078e00ff */
[----:B------:R0:W-:Y:S01]  /*8ab0*/  @P5 SYNCS.ARRIVE.TRANS64.A1T0 RZ, [R10+URZ+0x158], RZ ;  /* 0x000158ff0aff59a7 */ /* 0x0001e2000810003f */
[----:B------:R-:W-:Y:S01]  /*8ac0*/  IADD3 R2, P5, R2, R8, RZ ;  /* 0x0000000802027210 */ /* 0x000fe20007fbe0ff */
[----:B------:R-:W-:Y:S01]  /*8ad0*/  IMAD.MOV.U32 R4, RZ, RZ, -0x1 ;  /* 0xffffffffff047424 */ /* 0x000fe200078e00ff */
[----:B------:R-:W-:Y:S02]  /*8ae0*/  SHF.R.U32.HI R11, RZ, 0x2, R5 ;  /* 0x00000002ff0b7819 */ /* 0x000fe40000011605 */
[----:B------:R-:W-:Y:S01]  /*8af0*/  SEL R5, RZ, 0x1, !P1 ;  /* 0x00000001ff057807 */ /* 0x000fe20004800000 */
[----:B------:R-:W-:Y:S01]  /*8b00*/  IMAD.X R3, R3, 0x1, R0, P5 ;  /* 0x0000000103037824 */ /* 0x000fe200028e0600 */
[----:B------:R-:W-:Y:S01]  /*8b10*/  ISETP.GE.U32.AND P1, PT, R2, UR8, PT ;  /* 0x0000000802007c0c */ /* 0x000fe2000bf26070 */
[----:B------:R-:W-:Y:S01]  /*8b20*/  IMAD R15, R11, -0x12, R6 ;  /* 0xffffffee0b0f7824 */ /* 0x000fe200078e0206 */
[----:B------:R-:W-:Y:S01]  /*8b30*/  LOP3.LUT R12, R12, R5, RZ, 0x3c, !PT ;  /* 0x000000050c0c7212 */ /* 0x000fe200078e3cff */
[----:B------:R-:W-:Y:S01]  /*8b40*/  IMAD.MOV.U32 R6, RZ, RZ, -0x1 ;  /* 0xffffffffff067424 */ /* 0x000fe200078e00ff */
[----:B------:R-:W-:Y:S01]  /*8b50*/  ISETP.GE.U32.AND.EX P1, PT, R3, UR9, PT, P1 ;  /* 0x0000000903007c0c */ /* 0x000fe2000bf26110 */
[----:B------:R-:W-:Y:S01]  /*8b60*/  IMAD.MOV.U32 R5, RZ, RZ, -0x1 ;  /* 0xffffffffff057424 */ /* 0x000fe200078e00ff */
[----:B------:R-:W-:-:S02]  /*8b70*/  @P4 LOP3.LUT R12, R12, 0x1, R11, 0x78, !PT ;  /* 0x000000010c0c4812 */ /* 0x000fc400078e780b */
[----:B0-----:R-:W-:-:S09]  /*8b80*/  PRMT R10, RZ, 0x7610, R10 ;  /* 0x00007610ff0a7816 */ /* 0x001fd2000000000a */
[----:B------:R-:W-:Y:S05]  /*8b90*/  @P1 BRA `(.L_x_184) ;  /* 0x00000004004c1947 */ /* 0x000fea0003800000 */
[----:B------:R-:W0:Y:S01]  /*8ba0*/  S2R R17, SR_CTAID.X ;  /* 0x0000000000117919 */ /* 0x000e220000002500 */
[----:B------:R-:W-:Y:S01]  /*8bb0*/  ULDC.64 UR8, c[0x0][0x628] ;  /* 0x00018a0000087ab9 */ /* 0x000fe20000000a00 */
[----:B------:R-:W1:Y:S01]  /*8bc0*/  LDC R18, c[0x0][0x144] ;  /* 0x00005100ff127b82 */ /* 0x000e620000000800 */
[----:B------:R-:W-:Y:S01]  /*8bd0*/  ISETP.NE.U32.AND P1, PT, RZ, UR8, PT ;  /* 0x00000008ff007c0c */ /* 0x000fe2000bf25070 */
[----:B------:R-:W2:Y:S01]  /*8be0*/  S2R R6, SR_CTAID.Y ;  /* 0x0000000000067919 */ /* 0x000ea20000002600 */
[----:B------:R-:W-:Y:S01]  /*8bf0*/  ULDC UR10, c[0x0][0x150] ;  /* 0x00005400000a7ab9 */ /* 0x000fe20000000800 */
[----:B------:R-:W-:Y:S01]  /*8c00*/  ULDC UR11, c[0x0][0x630] ;  /* 0x00018c00000b7ab9 */ /* 0x000fe20000000800 */
[----:B------:R-:W-:Y:S01]  /*8c10*/  ISETP.NE.AND.EX P1, PT, RZ, UR9, PT, P1 ;  /* 0x00000009ff007c0c */ /* 0x000fe2000bf25310 */
[----:B------:R-:W-:Y:S01]  /*8c20*/  IMAD.MOV.U32 R4, RZ, RZ, R2 ;  /* 0x000000ffff047224 */ /* 0x000fe200078e0002 */
[----:B0-----:R-:W-:-:S05]  /*8c30*/  I2FP.F32.U32 R5, R17 ;  /* 0x0000001100057245 */ /* 0x001fca0000201000 */
[----:B------:R-:W-:Y:S01]  /*8c40*/  FMUL R20, R5, UR10 ;  /* 0x0000000a05147c20 */ /* 0x000fe20008400000 */
[----:B------:R-:W-:-:S05]  /*8c50*/  IMAD.MOV.U32 R5, RZ, RZ, R3 ;  /* 0x000000ffff057224 */ /* 0x000fca00078e0003 */
[----:B--2---:R-:W-:Y:S05]  /*8c60*/  @!P1 BRA `(.L_x_185) ;  /* 0x0000000000289947 */ /* 0x004fea0003800000 */
[----:B------:R-:W-:Y:S02]  /*8c70*/  ULDC UR10, c[0x0][0x634] ;  /* 0x00018d00000a7ab9 */ /* 0x000fe40000000800 */
[----:B------:R-:W-:-:S05]  /*8c80*/  IADD3 R5, P1, R2, UR10, RZ ;  /* 0x0000000a02057c10 */ /* 0x000fca000ff3e0ff */
[----:B------:R-:W-:-:S04]  /*8c90*/  IMAD.X R19, RZ, RZ, R3, P1 ;  /* 0x000000ffff137224 */ /* 0x000fc800008e0603 */
[----:B------:R-:W-:-:S04]  /*8ca0*/  IMAD.WIDE.U32 R10, R19, UR8, RZ ;  /* 0x00000008130a7c25 */ /* 0x000fc8000f8e00ff */
[----:B------:R-:W-:-:S04]  /*8cb0*/  IMAD.WIDE.U32 R10, P1, R5, UR9, R10 ;  /* 0x00000009050a7c25 */ /* 0x000fc8000f82000a */
[----:B------:R-:W-:-:S04]  /*8cc0*/  IMAD.WIDE.U32 R4, R5, UR8, RZ ;  /* 0x0000000805047c25 */ /* 0x000fc8000f8e00ff */
[----:B------:R-:W-:Y:S01]  /*8cd0*/  IMAD.MOV.U32 R4, RZ, RZ, R11 ;  /* 0x000000ffff047224 */ /* 0x000fe200078e000b */
[----:B------:R-:W-:Y:S01]  /*8ce0*/  IADD3 RZ, P4, R5, R10, RZ ;  /* 0x0000000a05ff7210 */ /* 0x000fe20007f9e0ff */
[----:B------:R-:W-:-:S04]  /*8cf0*/  IMAD.X R5, RZ, RZ, RZ, P1 ;  /* 0x000000ffff057224 */ /* 0x000fc800008e06ff */
[----:B------:R-:W-:-:S08]  /*8d00*/  IMAD.WIDE.U32.X R4, R19, UR9, R4, P4 ;  /* 0x0000000913047c25 */ /* 0x000fd0000a0e0404 */
.L_x_185:
[--C-:B------:R-:W-:Y:S01]  /*8d10*/  SHF.R.U64 R16, R4, UR11, R5.reuse ;  /* 0x0000000b04107c19 */ /* 0x100fe20008001205 */
[----:B------:R-:W0:Y:S01]  /*8d20*/  F2I.U32.TRUNC.NTZ R20, R20 ;  /* 0x0000001400147305 */ /* 0x000e22000020f000 */
[----:B------:R-:W-:Y:S01]  /*8d30*/  SHF.R.U32.HI R4, RZ, UR11, R5 ;  /* 0x0000000bff047c19 */ /* 0x000fe20008011605 */
[----:B------:R-:W-:Y:S01]  /*8d40*/  ULDC.64 UR8, c[0x0][0x620] ;  /* 0x0001880000087ab9 */ /* 0x000fe20000000a00 */
[----:B------:R-:W-:Y:S01]  /*8d50*/  IADD3 R11, P1, RZ, -R16, RZ ;  /* 0x80000010ff0b7210 */ /* 0x000fe20007f3e0ff */
[----:B------:R-:W-:Y:S01]  /*8d60*/  ULDC.64 UR10, c[0x0][0x640] ;  /* 0x00019000000a7ab9 */ /* 0x000fe20000000a00 */
[----:B------:R-:W2:Y:S03]  /*8d70*/  LDC R21, c[0x0][0x148] ;  /* 0x00005200ff157b82 */ /* 0x000ea60000000800 */
[----:B------:R-:W-:Y:S01]  /*8d80*/  IMAD.X R4, RZ, RZ, ~R4, P1 ;  /* 0x000000ffff047224 */ /* 0x000fe200008e0e04 */
[----:B------:R-:W-:-:S03]  /*8d90*/  ISETP.NE.U32.AND P1, PT, RZ, UR10, PT ;  /* 0x0000000aff007c0c */ /* 0x000fc6000bf25070 */
[----:B------:R-:W-:Y:S01]  /*8da0*/  IMAD R10, R4, UR8, RZ ;  /* 0x00000008040a7c24 */ /* 0x000fe2000f8e02ff */
[----:B------:R-:W-:Y:S01]  /*8db0*/  ISETP.NE.AND.EX P1, PT, RZ, UR11, PT, P1 ;  /* 0x0000000bff007c0c */ /* 0x000fe2000bf25310 */
[----:B------:R-:W-:Y:S01]  /*8dc0*/  IMAD.WIDE.U32 R4, R11, UR8, R2 ;  /* 0x000000080b047c25 */ /* 0x000fe2000f8e0002 */
[----:B------:R-:W-:-:S03]  /*8dd0*/  ULDC UR8, c[0x0][0x618] ;  /* 0x0001860000087ab9 */ /* 0x000fc60000000800 */
[----:B------:R-:W-:Y:S01]  /*8de0*/  IMAD R11, R11, UR9, R10 ;  /* 0x000000090b0b7c24 */ /* 0x000fe2000f8e020a */
[----:B------:R-:W-:Y:S01]  /*8df0*/  ULDC UR9, c[0x0][0x154] ;  /* 0x0000550000097ab9 */ /* 0x000fe20000000800 */
[----:B0-----:R-:W-:Y:S02]  /*8e00*/  IMAD.MOV R10, RZ, RZ, -R20 ;  /* 0x000000ffff0a7224 */ /* 0x001fe400078e0a14 */
[----:B------:R-:W-:Y:S02]  /*8e10*/  IMAD.IADD R5, R5, 0x1, R11 ;  /* 0x0000000105057824 */ /* 0x000fe400078e020b */
[----:B-1----:R-:W-:Y:S01]  /*8e20*/  IMAD R17, R18, R10, R17 ;  /* 0x0000000a12117224 */ /* 0x002fe200078e0211 */
[----:B------:R-:W-:Y:S02]  /*8e30*/  I2FP.F32.U32 R10, R6 ;  /* 0x00000006000a7245 */ /* 0x000fe40000201000 */
[--C-:B------:R-:W-:Y:S02]  /*8e40*/  SHF.R.U64 R18, R4, UR8, R5.reuse ;  /* 0x0000000804127c19 */ /* 0x100fe40008001205 */
[----:B------:R-:W-:Y:S01]  /*8e50*/  SHF.R.U32.HI R5, RZ, UR8, R5 ;  /* 0x00000008ff057c19 */ /* 0x000fe20008011605 */
[----:B------:R-:W-:Y:S01]  /*8e60*/  FMUL R10, R10, UR9 ;  /* 0x000000090a0a7c20 */ /* 0x000fe20008400000 */
[----:B------:R-:W-:-:S02]  /*8e70*/  ULDC UR8, c[0x0][0x608] ;  /* 0x0001820000087ab9 */ /* 0x000fc40000000800 */
[--C-:B------:R-:W-:Y:S01]  /*8e80*/  SHF.R.U64 R20, R18, UR8, R5.reuse ;  /* 0x0000000812147c19 */ /* 0x100fe20008001205 */
[----:B------:R0:W1:Y:S01]  /*8e90*/  F2I.U32.TRUNC.NTZ R22, R10 ;  /* 0x0000000a00167305 */ /* 0x000062000020f000 */
[----:B------:R-:W-:Y:S01]  /*8ea0*/  SHF.R.U32.HI R5, RZ, UR8, R5 ;  /* 0x00000008ff057c19 */ /* 0x000fe20008011605 */
[----:B------:R-:W-:-:S03]  /*8eb0*/  ULDC UR8, c[0x0][0x658] ;  /* 0x0001960000087ab9 */ /* 0x000fc60000000800 */
[--C-:B------:R-:W-:Y:S02]  /*8ec0*/  SHF.R.U64 R19, R20, UR8, R5.reuse ;  /* 0x0000000814137c19 */ /* 0x100fe40008001205 */
[----:B------:R-:W-:-:S03]  /*8ed0*/  SHF.R.U32.HI R23, RZ, UR8, R5 ;  /* 0x00000008ff177c19 */ /* 0x000fc60008011605 */
[----:B------:R-:W-:Y:S02]  /*8ee0*/  IMAD.MOV.U32 R4, RZ, RZ, R19 ;  /* 0x000000ffff047224 */ /* 0x000fe400078e0013 */
[----:B------:R-:W-:Y:S01]  /*8ef0*/  IMAD.MOV.U32 R5, RZ, RZ, R23 ;  /* 0x000000ffff057224 */ /* 0x000fe200078e0017 */
[----:B0-----:R-:W-:Y:S06]  /*8f00*/  @!P1 BRA `(.L_x_186) ;  /* 0x0000000000289947 */ /* 0x001fec0003800000 */
        /* <DEDUP_REMOVED lines=10> */
.L_x_186:
[----:B------:R-:W-:Y:S01]  /*8fb0*/  ULDC UR8, c[0x0][0x648] ;  /* 0x0001920000087ab9 */ /* 0x000fe20000000800 */
[----:B-1----:R-:W-:Y:S01]  /*8fc0*/  IMAD.MOV R22, RZ, RZ, -R22 ;  /* 0x000000ffff167224 */ /* 0x002fe200078e0a16 */
[----:B------:R-:W-:Y:S01]  /*8fd0*/  SHF.R.U64 R5, R4, UR8, R5 ;  /* 0x0000000804057c19 */ /* 0x000fe20008001205 */
[----:B------:R-:W-:Y:S01]  /*8fe0*/  ULDC UR8, c[0x0][0x638] ;  /* 0x00018e0000087ab9 */ /* 0x000fe20000000800 */
[----:B------:R-:W-:Y:S01]  /*8ff0*/  LOP3.LUT R4, R20, UR14, RZ, 0xc0, !PT ;  /* 0x0000000e14047c12 */ /* 0x000fe2000f8ec0ff */
[----:B--2---:R-:W-:Y:S01]  /*9000*/  @P2 IMAD R17, R21, R22, R6 ;  /* 0x0000001615112224 */ /* 0x004fe200078e0206 */
[----:B------:R-:W-:Y:S01]  /*9010*/  LOP3.LUT R18, R18, UR4, RZ, 0xc0, !PT ;  /* 0x0000000412127c12 */ /* 0x000fe2000f8ec0ff */
[----:B------:R-:W-:Y:S01]  /*9020*/  IMAD.MOV R6, RZ, RZ, -R5 ;  /* 0x000000ffff067224 */ /* 0x000fe200078e0a05 */
[----:B------:R-:W-:Y:S01]  /*9030*/  ULDC UR9, c[0x0][0x610] ;  /* 0x0001840000097ab9 */ /* 0x000fe20000000800 */
[----:B------:R-:W-:Y:S02]  /*9040*/  IMAD R4, R5, UR5, R4 ;  /* 0x0000000505047c24 */ /* 0x000fe4000f8e0204 */
[----:B------:R-:W-:Y:S01]  /*9050*/  IMAD R19, R6, UR8, R19 ;  /* 0x0000000806137c24 */ /* 0x000fe2000f8e0213 */
[----:B------:R-:W-:Y:S01]  /*9060*/  ULDC UR8, c[0x0][0x600] ;  /* 0x0001800000087ab9 */ /* 0x000fe20000000800 */
[----:B------:R-:W-:-:S02]  /*9070*/  IMAD R17, R4, UR9, R17 ;  /* 0x0000000904117c24 */ /* 0x000fc4000f8e0211 */
[----:B------:R-:W-:Y:S02]  /*9080*/  IMAD R6, R19, UR8, R18 ;  /* 0x0000000813067c24 */ /* 0x000fe4000f8e0212 */
[----:B------:R-:W-:Y:S02]  /*9090*/  IMAD.MOV.U32 R10, RZ, RZ, 0x1 ;  /* 0x00000001ff0a7424 */ /* 0x000fe400078e00ff */
[----:B------:R-:W-:Y:S01]  /*90a0*/  IMAD.MOV.U32 R4, RZ, RZ, R16 ;  /* 0x000000ffff047224 */ /* 0x000fe200078e0010 */
[----:B------:R-:W-:Y:S02]  /*90b0*/  SEL R5, R6, R17, !P2 ;  /* 0x0000001106057207 */ /* 0x000fe40005000000 */
[----:B------:R-:W-:-:S07]  /*90c0*/  SEL R6, R17, R6, !P2 ;  /* 0x0000000611067207 */ /* 0x000fce0005000000 */
.L_x_184:
[----:B------:R-:W-:Y:S05]  /*90d0*/  BSYNC B1 ;  /* 0x0000000000017941 */ /* 0x000fea0003800000 */
.L_x_183:
[----:B------:R-:W-:-:S13]  /*90e0*/  LOP3.LUT P1, RZ, R10, 0xff, RZ, 0xc0, !PT ;  /* 0x000000ff0aff7812 */ /* 0x000fda000782c0ff */
[----:B------:R-:W-:Y:S05]  /*90f0*/  @P1 BRA `(.L_x_187) ;  /* 0xfffffff400301947 */ /* 0x000fea000383ffff */
[----:B------:R-:W-:Y:S05]  /*9100*/  BSYNC B0 ;  /* 0x0000000000007941 */ /* 0x000fea0003800000 */
.L_x_175:
[----:B------:R-:W-:-:S03]  /*9110*/  UMOV UR8, 0xffffffff ;  /* 0xffffffff00087882 */ /* 0x000fc60000000000 */
[----:B------:R-:W-:Y:S05]  /*9120*/  BRA.DIV UR8, `(.L_x_188) ;  /* 0x0000000e08447947 */ /* 0x000fea000b800000 */
[----:B------:R-:W-:-:S13]  /*9130*/  ELECT P0, URZ, PT ;  /* 0x00000000003f782f */ /* 0x000fda0003800000 */
.L_x_218:
[----:B------:R-:W-:Y:S04]  /*9140*/  BSSY B0, `(.L_x_189) ;  /* 0x00000a9000007945 */ /* 0x000fe80003800000 */
[----:B------:R-:W-:Y:S05]  /*9150*/  @!P0 BRA `(.L_x_190) ;  /* 0x00000008009c8947 */ /* 0x000fea0003800000 */
[----:B------:R-:W-:-:S04]  /*9160*/  LOP3.LUT R7, R7, 0x2, RZ, 0xfc, !PT ;  /* 0x0000000207077812 */ /* 0x000fc800078efcff */
[----:B------:R-:W-:-:S13]  /*9170*/  ISETP.NE.AND P0, PT, R7, 0x3, PT ;  /* 0x000000030700780c */ /* 0x000fda0003f05270 */
[----:B------:R-:W-:Y:S05]  /*9180*/  @!P0 BRA `(.L_x_191) ;  /* 0x0000000000048947 */ /* 0x000fea0003800000 */
[----:B------:R-:W-:Y:S01]  /*9190*/  BPT.TRAP 0x1 ;  /* 0x000000040000795c */ /* 0x000fe20000300000 */
.L_x_191:
[----:B------:R-:W0:Y:S01]  /*91a0*/  S2R R3, SR_CgaCtaId ;  /* 0x0000000000037919 */ /* 0x000e220000008800 */
[----:B------:R-:W-:Y:S02]  /*91b0*/  MOV R0, 0x400 ;  /* 0x0000040000007802 */ /* 0x000fe40000000f00 */
[----:B------:R-:W-:Y:S02]  /*91c0*/  SHF.L.U32 R2, R12, 0x1f, RZ ;  /* 0x0000001f0c027819 */ /* 0x000fe400000006ff */
[----:B0-----:R-:W-:-:S05]  /*91d0*/  LEA R0, R3, R0, 0x18 ;  /* 0x0000000003007211 */ /* 0x001fca00078ec0ff */
[----:B------:R-:W-:-:S04]  /*91e0*/  VIADD R0, R0, 0x90 ;  /* 0x0000009000007836 */ /* 0x000fc80000000000 */
[C---:B------:R-:W-:Y:S02]  /*91f0*/  IMAD R5, R15.reuse, 0x8, R0 ;  /* 0x000000080f057824 */ /* 0x040fe400078e0200 */
[----:B------:R-:W-:Y:S02]  /*9200*/  VIADD R15, R15, 0x1 ;  /* 0x000000010f0f7836 */ /* 0x000fe40000000000 */
[----:B------:R-:W0:Y:S03]  /*9210*/  SYNCS.PHASECHK.TRANS64.TRYWAIT P0, [R5+URZ], R2 ;  /* 0x00000002050075a7 */ /* 0x000e26000800017f */
[----:B------:R-:W-:-:S04]  /*9220*/  ISETP.NE.AND P1, PT, R15, 0x12, PT ;  /* 0x000000120f00780c */ /* 0x000fc80003f25270 */
[----:B------:R-:W-:Y:S02]  /*9230*/  SEL R3, RZ, 0x1, P1 ;  /* 0x00000001ff037807 */ /* 0x000fe40000800000 */
[----:B------:R-:W-:Y:S02]  /*9240*/  SEL R15, R15, RZ, P1 ;  /* 0x000000ff0f0f7207 */ /* 0x000fe40000800000 */
[----:B------:R-:W-:-:S03]  /*9250*/  LOP3.LUT R12, R12, R3, RZ, 0x3c, !PT ;  /* 0x000000030c0c7212 */ /* 0x000fc600078e3cff */
[----:B------:R-:W-:Y:S01]  /*9260*/  IMAD R7, R15, 0x8, R0 ;  /* 0x000000080f077824 */ /* 0x000fe200078e0200 */
[----:B------:R-:W-:Y:S01]  /*9270*/  SHF.L.U32 R4, R12, 0x1f, RZ ;  /* 0x0000001f0c047819 */ /* 0x000fe200000006ff */
[----:B0-----:R-:W-:Y:S06]  /*9280*/  @!P0 BRA `(.L_x_192) ;  /* 0x0000000c00108947 */ /* 0x001fec0003800000 */
.L_x_219:
[----:B------:R-:W1:Y:S01]  /*9290*/  SYNCS.PHASECHK.TRANS64.TRYWAIT P0, [R7+URZ], R4 ;  /* 0x00000004070075a7 */ /* 0x000e62000800017f */
[----:B0-----:R-:W-:-:S05]  /*92a0*/  VIADD R2, R15, 0x1 ;  /* 0x000000010f027836 */ /* 0x001fca0000000000 */
[----:B------:R-:W-:-:S04]  /*92b0*/  ISETP.NE.AND P1, PT, R2, 0x12, PT ;  /* 0x000000120200780c */ /* 0x000fc80003f25270 */
[----:B------:R-:W-:Y:S02]  /*92c0*/  SEL R3, RZ, 0x1, P1 ;  /* 0x00000001ff037807 */ /* 0x000fe40000800000 */
[----:B------:R-:W-:Y:S02]  /*92d0*/  SEL R9, R2, RZ, P1 ;  /* 0x000000ff02097207 */ /* 0x000fe40000800000 */
[----:B------:R-:W-:-:S03]  /*92e0*/  LOP3.LUT R12, R12, R3, RZ, 0x3c, !PT ;  /* 0x000000030c0c7212 */ /* 0x000fc600078e3cff */
[----:B------:R-:W-:Y:S01]  /*92f0*/  IMAD R6, R9, 0x8, R0 ;  /* 0x0000000809067824 */ /* 0x000fe200078e0200 */
[----:B------:R-:W-:Y:S01]  /*9300*/  SHF.L.U32 R5, R12, 0x1f, RZ ;  /* 0x0000001f0c057819 */ /* 0x000fe200000006ff */
[----:B-1----:R-:W-:Y:S06]  /*9310*/  @!P0 BRA `(.L_x_193) ;  /* 0x0000000c00008947 */ /* 0x002fec0003800000 */
.L_x_220:
[----:B------:R-:W1:Y:S01]  /*9320*/  SYNCS.PHASECHK.TRANS64.TRYWAIT P0, [R6+URZ], R5 ;  /* 0x00000005060075a7 */ /* 0x000e62000800017f */
[----:B------:R-:W-:-:S05]  /*9330*/  VIADD R2, R9, 0x1 ;  /* 0x0000000109027836 */ /* 0x000fca0000000000 */
[----:B------:R-:W-:-:S04]  /*9340*/  ISETP.NE.AND P1, PT, R2, 0x12, PT ;  /* 0x000000120200780c */ /* 0x000fc80003f25270 */
[----:B------:R-:W-:Y:S02]  /*9350*/  SEL R3, RZ, 0x1, P1 ;  /* 0x00000001ff037807 */ /* 0x000fe40000800000 */
[----:B0-----:R-:W-:Y:S02]  /*9360*/  SEL R7, R2, RZ, P1 ;  /* 0x000000ff02077207 */ /* 0x001fe40000800000 */
[----:B------:R-:W-:-:S03]  /*9370*/  LOP3.LUT R12, R12, R3, RZ, 0x3c, !PT ;  /* 0x000000030c0c7212 */ /* 0x000fc600078e3cff */
[----:B------:R-:W-:Y:S01]  /*9380*/  IMAD R9, R7, 0x8, R0 ;  /* 0x0000000807097824 */ /* 0x000fe200078e0200 */
[----:B------:R-:W-:Y:S01]  /*9390*/  SHF.L.U32 R4, R12, 0x1f, RZ ;  /* 0x0000001f0c047819 */ /* 0x000fe200000006ff */
[----:B-1----:R-:W-:Y:S06]  /*93a0*/  @!P0 BRA `(.L_x_194) ;  /* 0x0000000800f08947 */ /* 0x002fec0003800000 */
.L_x_221:
[----:B------:R-:W1:Y:S01]  /*93b0*/  SYNCS.PHASECHK.TRANS64.TRYWAIT P0, [R9+URZ], R4 ;  /* 0x00000004090075a7 */ /* 0x000e62000800017f */
[----:B------:R-:W-:-:S05]  /*93c0*/  VIADD R2, R7, 0x1 ;  /* 0x0000000107027836 */ /* 0x000fca0000000000 */
[----:B------:R-:W-:-:S04]  /*93d0*/  ISETP.NE.AND P1, PT, R2, 0x12, PT ;  /* 0x000000120200780c */ /* 0x000fc80003f25270 */
[----:B------:R-:W-:Y:S02]  /*93e0*/  SEL R3, RZ, 0x1, P1 ;  /* 0x00000001ff037807 */ /* 0x000fe40000800000 */
[----:B------:R-:W-:Y:S02]  /*93f0*/  SEL R7, R2, RZ, P1 ;  /* 0x000000ff02077207 */ /* 0x000fe40000800000 */
[----:B------:R-:W-:-:S03]  /*9400*/  LOP3.LUT R12, R12, R3, RZ, 0x3c, !PT ;  /* 0x000000030c0c7212 */ /* 0x000fc600078e3cff */
[----:B0-----:R-:W-:Y:S01]  /*9410*/  IMAD R6, R7, 0x8, R0 ;  /* 0x0000000807067824 */ /* 0x001fe200078e0200 */
[----:B------:R-:W-:Y:S01]  /*9420*/  SHF.L.U32 R5, R12, 0x1f, RZ ;  /* 0x0000001f0c057819 */ /* 0x000fe200000006ff */
[----:B-1----:R-:W-:Y:S06]  /*9430*/  @!P0 BRA `(.L_x_195) ;  /* 0x0000000800e08947 */ /* 0x002fec0003800000 */
.L_x_222:
        /* <DEDUP_REMOVED lines=9> */
.L_x_223:
        /* <DEDUP_REMOVED lines=9> */
.L_x_224:
        /* <DEDUP_REMOVED lines=9> */
.L_x_225:
        /* <DEDUP_REMOVED lines=9> */
.L_x_226:
        /* <DEDUP_REMOVED lines=9> */
.L_x_227:
        /* <DEDUP_REMOVED lines=9> */
.L_x_228:
        /* <DEDUP_REMOVED lines=9> */
.L_x_229:
        /* <DEDUP_REMOVED lines=9> */
.L_x_230:
        /* <DEDUP_REMOVED lines=9> */
.L_x_231:
        /* <DEDUP_REMOVED lines=9> */
.L_x_232:
        /* <DEDUP_REMOVED lines=9> */
.L_x_233:
        /* <DEDUP_REMOVED lines=9> */
.L_x_234:
[----:B------:R-:W1:Y:S01]  /*9b00*/  SYNCS.PHASECHK.TRANS64.TRYWAIT P0, [R6+URZ], R5 ;  /* 0x00000005060075a7 */ /* 0x000e62000800017f */
[----:B------:R-:W-:-:S05]  /*9b10*/  VIADD R2, R7, 0x1 ;  /* 0x0000000107027836 */ /* 0x000fca0000000000 */
[----:B------:R-:W-:-:S04]  /*9b20*/  ISETP.NE.AND P1, PT, R2, 0x12, PT ;  /* 0x000000120200780c */ /* 0x000fc80003f25270 */
[----:B0-----:R-:W-:Y:S02]  /*9b30*/  SEL R4, RZ, 0x1, P1 ;  /* 0x00000001ff047807 */ /* 0x001fe40000800000 */
[----:B------:R-:W-:Y:S02]  /*9b40*/  SEL R3, R2, RZ, P1 ;  /* 0x000000ff02037207 */ /* 0x000fe40000800000 */
[----:B------:R-:W-:Y:S01]  /*9b50*/  LOP3.LUT R4, R11, R4, RZ, 0x3c, !PT ;  /* 0x000000040b047212 */ /* 0x000fe200078e3cff */
[----:B-1----:R-:W-:Y:S06]  /*9b60*/  @!P0 BRA `(.L_x_208) ;  /* 0x0000000800188947 */ /* 0x002fec0003800000 */
.L_x_235:
[----:B------:R-:W-:Y:S01]  /*9b70*/  IMAD R3, R3, 0x8, R0 ;  /* 0x0000000803037824 */ /* 0x000fe200078e0200 */
[----:B------:R-:W-:-:S07]  /*9b80*/  SHF.L.U32 R0, R4, 0x1f, RZ ;  /* 0x0000001f04007819 */ /* 0x000fce00000006ff */
.L_x_209:
[----:B-1----:R1:W2:Y:S02]  /*9b90*/  SYNCS.PHASECHK.TRANS64.TRYWAIT P0, [R3+URZ], R0 ;  /* 0x00000000030075a7 */ /* 0x0022a4000800017f */
[----:B--2---:R-:W-:Y:S05]  /*9ba0*/  @!P0 NANOSLEEP.SYNCS 0x989680 ;  /* 0x009896800000895d */ /* 0x004fea0003900000 */
[----:B------:R-:W2:Y:S02]  /*9bb0*/  @!P0 SYNCS.PHASECHK.TRANS64 P0, [R3+URZ], R0 ;  /* 0x00000000030085a7 */ /* 0x000ea4000800007f */
[----:B--2---:R-:W-:Y:S05]  /*9bc0*/  @!P0 BRA `(.L_x_209) ;  /* 0xfffffffc00f08947 */ /* 0x004fea000383ffff */
.L_x_190:
[----:B------:R-:W-:Y:S05]  /*9bd0*/  BSYNC B0 ;  /* 0x0000000000007941 */ /* 0x000fea0003800000 */
.L_x_189:
[----:B------:R-:W-:Y:S05]  /*9be0*/  EXIT ;  /* 0x000000000000794d */ /* 0x000fea0003800000 */
.L_x_20:
[----:B0-----:R-:W-:-:S04]  /*9bf0*/  IMAD.U32 R19, RZ, RZ, UR15 ;  /* 0x0000000fff137e24 */ /* 0x001fc8000f8e00ff */
[----:B------:R0:W1:Y:S03]  /*9c00*/  SYNCS.PHASECHK.TRANS64.TRYWAIT P0, [R19+URZ+-0x8], R18 ;  /* 0xfffff812130075a7 */ /* 0x000066000800017f */
[----:B-1----:R-:W-:Y:S05]  /*9c10*/  @!P0 NANOSLEEP.SYNCS 0x989680 ;  /* 0x009896800000895d */ /* 0x002fea0003900000 */
[----:B------:R-:W1:Y:S02]  /*9c20*/  @!P0 SYNCS.PHASECHK.TRANS64 P0, [R19+URZ+-0x8], R18 ;  /* 0xfffff812130085a7 */ /* 0x000e64000800007f */
[----:B-1----:R-:W-:Y:S05]  /*9c30*/  @!P0 BRA `(.L_x_20) ;  /* 0xfffffffc00ec8947 */ /* 0x002fea000383ffff */
[----:B------:R-:W-:Y:S05]  /*9c40*/  BRA `(.L_x_210) ;  /* 0xffffff7c000c7947 */ /* 0x000fea000383ffff */
.L_x_25:
[----:B-1----:R-:W-:-:S04]  /*9c50*/  IMAD.U32 R19, RZ, RZ, UR6 ;  /* 0x00000006ff137e24 */ /* 0x002fc8000f8e00ff */
[----:B------:R1:W4:Y:S03]  /*9c60*/  SYNCS.PHASECHK.TRANS64.TRYWAIT P0, [R19+URZ], R18 ;  /* 0x00000012130075a7 */ /* 0x000326000800017f */
[----:B----4-:R-:W-:Y:S05]  /*9c70*/  @!P0 NANOSLEEP.SYNCS 0x989680 ;  /* 0x009896800000895d */ /* 0x010fea0003900000 */
[----:B------:R-:W4:Y:S02]  /*9c80*/  @!P0 SYNCS.PHASECHK.TRANS64 P0, [R19+URZ], R18 ;  /* 0x00000012130085a7 */ /* 0x000f24000800007f */
[----:B----4-:R-:W-:Y:S05]  /*9c90*/  @!P0 BRA `(.L_x_25) ;  /* 0xfffffffc00ec8947 */ /* 0x010fea000383ffff */
[----:B------:R-:W-:Y:S05]  /*9ca0*/  BRA `(.L_x_24) ;  /* 0xffffff8000387947 */ /* 0x000fea000383ffff */
.L_x_31:
[----:B-1----:R-:W-:-:S04]  /*9cb0*/  IMAD.U32 R21, RZ, RZ, UR9 ;  /* 0x00000009ff157e24 */ /* 0x002fc8000f8e00ff */
[----:B------:R1:W4:Y:S03]  /*9cc0*/  SYNCS.PHASECHK.TRANS64.TRYWAIT P0, [R21+URZ], R20 ;  /* 0x00000014150075a7 */ /* 0x000326000800017f */
[----:B----4-:R-:W-:Y:S05]  /*9cd0*/  @!P0 NANOSLEEP.SYNCS 0x989680 ;  /* 0x009896800000895d */ /* 0x010fea0003900000 */
[----:B------:R-:W4:Y:S02]  /*9ce0*/  @!P0 SYNCS.PHASECHK.TRANS64 P0, [R21+URZ], R20 ;  /* 0x00000014150085a7 */ /* 0x000f24000800007f */
[----:B----4-:R-:W-:Y:S05]  /*9cf0*/  @!P0 BRA `(.L_x_31) ;  /* 0xfffffffc00ec8947 */ /* 0x010fea000383ffff */
[----:B------:R-:W-:Y:S05]  /*9d00*/  BRA `(.L_x_30) ;  /* 0xffffff8800707947 */ /* 0x000fea000383ffff */
.L_x_39:
[----:B0-----:R-:W-:-:S04]  /*9d10*/  IMAD.U32 R19, RZ, RZ, UR15 ;  /* 0x0000000fff137e24 */ /* 0x001fc8000f8e00ff */
[----:B------:R0:W1:Y:S03]  /*9d20*/  SYNCS.PHASECHK.TRANS64.TRYWAIT P0, [R19+URZ+0x8], R18 ;  /* 0x00000812130075a7 */ /* 0x000066000800017f */
[----:B-1----:R-:W-:Y:S05]  /*9d30*/  @!P0 NANOSLEEP.SYNCS 0x989680 ;  /* 0x009896800000895d */ /* 0x002fea0003900000 */
[----:B------:R-:W1:Y:S02]  /*9d40*/  @!P0 SYNCS.PHASECHK.TRANS64 P0, [R19+URZ+0x8], R18 ;  /* 0x00000812130085a7 */ /* 0x000e64000800007f */
[----:B-1----:R-:W-:Y:S05]  /*9d50*/  @!P0 BRA `(.L_x_39) ;  /* 0xfffffffc00ec8947 */ /* 0x002fea000383ffff */
[----:B------:R-:W-:Y:S05]  /*9d60*/  BRA `(.L_x_211) ;  /* 0xffffff9400dc7947 */ /* 0x000fea000383ffff */
.L_x_176:
[----:B------:R-:W-:Y:S01]  /*9d70*/  BSSY B1, `(.L_x_212) ;  /* 0x0000006000017945 */ /* 0x000fe20003800000 */
[----:B------:R-:W-:-:S07]  /*9d80*/  IMAD.MOV.U32 R10, RZ, RZ, -0x1 ;  /* 0xffffffffff0a7424 */ /* 0x000fce00078e00ff */
[----:B------:R-:W-:Y:S05]  /*9d90*/  WARPSYNC.COLLECTIVE R10, `(.L_x_213) ;  /* 0x000000000a0c7348 */ /* 0x000fea0003c00000 */
[----:B------:R-:W-:Y:S02]  /*9da0*/  ELECT P1, UR62, PT ;  /* 0x00000000003e782f */ /* 0x000fe40003820000 */
[----:B------:R-:W-:Y:S01]  /*9db0*/  MOV R10, UR62 ;  /* 0x0000003e000a7c02 */ /* 0x000fe20008000f00 */
[----:B------:R-:W-:Y:S10]  /*9dc0*/  ENDCOLLECTIVE ;  /* 0x000000000000791b */ /* 0x000ff40003800000 */
.L_x_213:
[----:B------:R-:W-:Y:S05]  /*9dd0*/  BSYNC B1 ;  /* 0x0000000000017941 */ /* 0x000fea0003800000 */
.L_x_212:
[----:B------:R-:W-:Y:S05]  /*9de0*/  BRA `(.L_x_214) ;  /* 0xffffffe800007947 */ /* 0x000fea000383ffff */
.L_x_179:
[----:B-1----:R1:W2:Y:S02]  /*9df0*/  SYNCS.PHASECHK.TRANS64.TRYWAIT P1, [R19+URZ+0x90], R10 ;  /* 0x0000900a130075a7 */ /* 0x0022a4000802017f */
[----:B--2---:R-:W-:Y:S05]  /*9e00*/  @!P1 NANOSLEEP.SYNCS 0x989680 ;  /* 0x009896800000995d */ /* 0x004fea0003900000 */
[----:B------:R-:W2:Y:S02]  /*9e10*/  @!P1 SYNCS.PHASECHK.TRANS64 P1, [R19+URZ+0x90], R10 ;  /* 0x0000900a130095a7 */ /* 0x000ea4000802007f */
[----:B--2---:R-:W-:Y:S05]  /*9e20*/  @!P1 BRA `(.L_x_179) ;  /* 0xfffffffc00f09947 */ /* 0x004fea000383ffff */
[----:B------:R-:W-:Y:S05]  /*9e30*/  BRA `(.L_x_215) ;  /* 0xffffffe800387947 */ /* 0x000fea000383ffff */
.L_x_188:
[----:B------:R-:W-:Y:S01]  /*9e40*/  BSSY B0, `(.L_x_216) ;  /* 0x0000006000007945 */ /* 0x000fe20003800000 */
[----:B------:R-:W-:-:S07]  /*9e50*/  IMAD.MOV.U32 R10, RZ, RZ, -0x1 ;  /* 0xffffffffff0a7424 */ /* 0x000fce00078e00ff */
[----:B------:R-:W-:Y:S05]  /*9e60*/  WARPSYNC.COLLECTIVE R10, `(.L_x_217) ;  /* 0x000000000a0c7348 */ /* 0x000fea0003c00000 */
[----:B------:R-:W-:Y:S02]  /*9e70*/  ELECT P1, UR62, PT ;  /* 0x00000000003e782f */ /* 0x000fe40003820000 */
[----:B------:R-:W-:Y:S01]  /*9e80*/  MOV R10, UR62 ;  /* 0x0000003e000a7c02 */ /* 0x000fe20008000f00 */
[----:B------:R-:W-:Y:S10]  /*9e90*/  ENDCOLLECTIVE ;  /* 0x000000000000791b */ /* 0x000ff40003800000 */
.L_x_217:
[----:B------:R-:W-:Y:S05]  /*9ea0*/  BSYNC B0 ;  /* 0x0000000000007941 */ /* 0x000fea0003800000 */
.L_x_216:
[----:B------:R-:W-:Y:S01]  /*9eb0*/  PLOP3.LUT P0, PT, P1, PT, PT, 0x80, 0x0 ;  /* 0x000000000000781c */ /* 0x000fe20000f0f070 */
[----:B------:R-:W-:-:S12]  /*9ec0*/  BRA `(.L_x_218) ;  /* 0xfffffff0009c7947 */ /* 0x000fd8000383ffff */
.L_x_192:
[----:B0-----:R0:W1:Y:S02]  /*9ed0*/  SYNCS.PHASECHK.TRANS64.TRYWAIT P0, [R5+URZ], R2 ;  /* 0x00000002050075a7 */ /* 0x001064000800017f */
[----:B-1----:R-:W-:Y:S05]  /*9ee0*/  @!P0 NANOSLEEP.SYNCS 0x989680 ;  /* 0x009896800000895d */ /* 0x002fea0003900000 */
[----:B------:R-:W1:Y:S02]  /*9ef0*/  @!P0 SYNCS.PHASECHK.TRANS64 P0, [R5+URZ], R2 ;  /* 0x00000002050085a7 */ /* 0x000e64000800007f */
[----:B-1----:R-:W-:Y:S05]  /*9f00*/  @!P0 BRA `(.L_x_192) ;  /* 0xfffffffc00f08947 */ /* 0x002fea000383ffff */
[----:B------:R-:W-:Y:S05]  /*9f10*/  BRA `(.L_x_219) ;  /* 0xfffffff000dc7947 */ /* 0x000fea000383ffff */
.L_x_193:
[----:B0-----:R0:W1:Y:S02]  /*9f20*/  SYNCS.PHASECHK.TRANS64.TRYWAIT P0, [R7+URZ], R4 ;  /* 0x00000004070075a7 */ /* 0x001064000800017f */
[----:B-1----:R-:W-:Y:S05]  /*9f30*/  @!P0 NANOSLEEP.SYNCS 0x989680 ;  /* 0x009896800000895d */ /* 0x002fea0003900000 */
[----:B------:R-:W1:Y:S02]  /*9f40*/  @!P0 SYNCS.PHASECHK.TRANS64 P0, [R7+URZ], R4 ;  /* 0x00000004070085a7 */ /* 0x000e64000800007f */
[----:B-1----:R-:W-:Y:S05]  /*9f50*/  @!P0 BRA `(.L_x_193) ;  /* 0xfffffffc00f08947 */ /* 0x002fea000383ffff */
[----:B------:R-:W-:Y:S05]  /*9f60*/  BRA `(.L_x_220) ;  /* 0xfffffff000ec7947 */ /* 0x000fea000383ffff */
.L_x_194:
[----:B0-----:R0:W1:Y:S02]  /*9f70*/  SYNCS.PHASECHK.TRANS64.TRYWAIT P0, [R6+URZ], R5 ;  /* 0x00000005060075a7 */ /* 0x001064000800017f */
[----:B-1----:R-:W-:Y:S05]  /*9f80*/  @!P0 NANOSLEEP.SYNCS 0x989680 ;  /* 0x009896800000895d */ /* 0x002fea0003900000 */
[----:B------:R-:W1:Y:S02]  /*9f90*/  @!P0 SYNCS.PHASECHK.TRANS64 P0, [R6+URZ], R5 ;  /* 0x00000005060085a7 */ /* 0x000e64000800007f */
[----:B-1----:R-:W-:Y:S05]  /*9fa0*/  @!P0 BRA `(.L_x_194) ;  /* 0xfffffffc00f08947 */ /* 0x002fea000383ffff */
[----:B------:R-:W-:Y:S05]  /*9fb0*/  BRA `(.L_x_221) ;  /* 0xfffffff000fc7947 */ /* 0x000fea000383ffff */
.L_x_195:
[----:B0-----:R0:W1:Y:S02]  /*9fc0*/  SYNCS.PHASECHK.TRANS64.TRYWAIT P0, [R9+URZ], R4 ;  /* 0x00000004090075a7 */ /* 0x001064000800017f */
[----:B-1----:R-:W-:Y:S05]  /*9fd0*/  @!P0 NANOSLEEP.SYNCS 0x989680 ;  /* 0x009896800000895d */ /* 0x002fea0003900000 */
[----:B------:R-:W1:Y:S02]  /*9fe0*/  @!P0 SYNCS.PHASECHK.TRANS64 P0, [R9+URZ], R4 ;  /* 0x00000004090085a7 */ /* 0x000e64000800007f */
[----:B-1----:R-:W-:Y:S05]  /*9ff0*/  @!P0 BRA `(.L_x_195) ;  /* 0xfffffffc00f08947 */ /* 0x002fea000383ffff */
[----:B------:R-:W-:Y:S05]  /*a000*/  BRA `(.L_x_222) ;  /* 0xfffffff4000c7947 */ /* 0x000fea000383ffff */
.L_x_196:
[----:B0-----:R0:W1:Y:S02]  /*a010*/  SYNCS.PHASECHK.TRANS64.TRYWAIT P0, [R6+URZ], R5 ;  /* 0x00000005060075a7 */ /* 0x001064000800017f */
[----:B-1----:R-:W-:Y:S05]  /*a020*/  @!P0 NANOSLEEP.SYNCS 0x989680 ;  /* 0x009896800000895d */ /* 0x002fea0003900000 */
[----:B------:R-:W1:Y:S02]  /*a030*/  @!P0 SYNCS.PHASECHK.TRANS64 P0, [R6+URZ], R5 ;  /* 0x00000005060085a7 */ /* 0x000e64000800007f */
[----:B-1----:R-:W-:Y:S05]  /*a040*/  @!P0 BRA `(.L_x_196) ;  /* 0xfffffffc00f08947 */ /* 0x002fea000383ffff */
[----:B------:R-:W-:Y:S05]  /*a050*/  BRA `(.L_x_223) ;  /* 0xfffffff4001c7947 */ /* 0x000fea000383ffff */
.L_x_197:
[----:B0-----:R0:W1:Y:S02]  /*a060*/  SYNCS.PHASECHK.TRANS64.TRYWAIT P0, [R9+URZ], R4 ;  /* 0x00000004090075a7 */ /* 0x001064000800017f */
[----:B-1----:R-:W-:Y:S05]  /*a070*/  @!P0 NANOSLEEP.SYNCS 0x989680 ;  /* 0x009896800000895d */ /* 0x002fea0003900000 */
[----:B------:R-:W1:Y:S02]  /*a080*/  @!P0 SYNCS.PHASECHK.TRANS64 P0, [R9+URZ], R4 ;  /* 0x00000004090085a7 */ /* 0x000e64000800007f */
[----:B-1----:R-:W-:Y:S05]  /*a090*/  @!P0 BRA `(.L_x_197) ;  /* 0xfffffffc00f08947 */ /* 0x002fea000383ffff */
[----:B------:R-:W-:Y:S05]  /*a0a0*/  BRA `(.L_x_224) ;  /* 0xfffffff4002c7947 */ /* 0x000fea000383ffff */
.L_x_198:
[----:B0-----:R0:W1:Y:S02]  /*a0b0*/  SYNCS.PHASECHK.TRANS64.TRYWAIT P0, [R6+URZ], R5 ;  /* 0x00000005060075a7 */ /* 0x001064000800017f */
[----:B-1----:R-:W-:Y:S05]  /*a0c0*/  @!P0 NANOSLEEP.SYNCS 0x989680 ;  /* 0x009896800000895d */ /* 0x002fea0003900000 */
[----:B------:R-:W1:Y:S02]  /*a0d0*/  @!P0 SYNCS.PHASECHK.TRANS64 P0, [R6+URZ], R5 ;  /* 0x00000005060085a7 */ /* 0x000e64000800007f */
[----:B-1----:R-:W-:Y:S05]  /*a0e0*/  @!P0 BRA `(.L_x_198) ;  /* 0xfffffffc00f08947 */ /* 0x002fea000383ffff */
[----:B------:R-:W-:Y:S05]  /*a0f0*/  BRA `(.L_x_225) ;  /* 0xfffffff4003c7947 */ /* 0x000fea000383ffff */
.L_x_199:
[----:B0-----:R0:W1:Y:S02]  /*a100*/  SYNCS.PHASECHK.TRANS64.TRYWAIT P0, [R9+URZ], R4 ;  /* 0x00000004090075a7 */ /* 0x001064000800017f */
[----:B-1----:R-:W-:Y:S05]  /*a110*/  @!P0 NANOSLEEP.SYNCS 0x989680 ;  /* 0x009896800000895d */ /* 0x002fea0003900000 */
[----:B------:R-:W1:Y:S02]  /*a120*/  @!P0 SYNCS.PHASECHK.TRANS64 P0, [R9+URZ], R4 ;  /* 0x00000004090085a7 */ /* 0x000e64000800007f */
[----:B-1----:R-:W-:Y:S05]  /*a130*/  @!P0 BRA `(.L_x_199) ;  /* 0xfffffffc00f08947 */ /* 0x002fea000383ffff */
[----:B------:R-:W-:Y:S05]  /*a140*/  BRA `(.L_x_226) ;  /* 0xfffffff4004c7947 */ /* 0x000fea000383ffff */
.L_x_200:
[----:B0-----:R0:W1:Y:S02]  /*a150*/  SYNCS.PHASECHK.TRANS64.TRYWAIT P0, [R6+URZ], R5 ;  /* 0x00000005060075a7 */ /* 0x001064000800017f */
[----:B-1----:R-:W-:Y:S05]  /*a160*/  @!P0 NANOSLEEP.SYNCS 0x989680 ;  /* 0x009896800000895d */ /* 0x002fea0003900000 */
[----:B------:R-:W1:Y:S02]  /*a170*/  @!P0 SYNCS.PHASECHK.TRANS64 P0, [R6+URZ], R5 ;  /* 0x00000005060085a7 */ /* 0x000e64000800007f */
[----:B-1----:R-:W-:Y:S05]  /*a180*/  @!P0 BRA `(.L_x_200) ;  /* 0xfffffffc00f08947 */ /* 0x002fea000383ffff */
[----:B------:R-:W-:Y:S05]  /*a190*/  BRA `(.L_x_227) ;  /* 0xfffffff4005c7947 */ /* 0x000fea000383ffff */
.L_x_201:
[----:B0-----:R0:W1:Y:S02]  /*a1a0*/  SYNCS.PHASECHK.TRANS64.TRYWAIT P0, [R9+URZ], R4 ;  /* 0x00000004090075a7 */ /* 0x001064000800017f */
[----:B-1----:R-:W-:Y:S05]  /*a1b0*/  @!P0 NANOSLEEP.SYNCS 0x989680 ;  /* 0x009896800000895d */ /* 0x002fea0003900000 */
[----:B------:R-:W1:Y:S02]  /*a1c0*/  @!P0 SYNCS.PHASECHK.TRANS64 P0, [R9+URZ], R4 ;  /* 0x00000004090085a7 */ /* 0x000e64000800007f */
[----:B-1----:R-:W-:Y:S05]  /*a1d0*/  @!P0 BRA `(.L_x_201) ;  /* 0xfffffffc00f08947 */ /* 0x002fea000383ffff */
[----:B------:R-:W-:Y:S05]  /*a1e0*/  BRA `(.L_x_228) ;  /* 0xfffffff4006c7947 */ /* 0x000fea000383ffff */
.L_x_202:
[----:B0-----:R0:W1:Y:S02]  /*a1f0*/  SYNCS.PHASECHK.TRANS64.TRYWAIT P0, [R6+URZ], R5 ;  /* 0x00000005060075a7 */ /* 0x001064000800017f */
[----:B-1----:R-:W-:Y:S05]  /*a200*/  @!P0 NANOSLEEP.SYNCS 0x989680 ;  /* 0x009896800000895d */ /* 0x002fea0003900000 */
[----:B------:R-:W1:Y:S02]  /*a210*/  @!P0 SYNCS.PHASECHK.TRANS64 P0, [R6+URZ], R5 ;  /* 0x00000005060085a7 */ /* 0x000e64000800007f */
[----:B-1----:R-:W-:Y:S05]  /*a220*/  @!P0 BRA `(.L_x_202) ;  /* 0xfffffffc00f08947 */ /* 0x002fea000383ffff */
[----:B------:R-:W-:Y:S05]  /*a230*/  BRA `(.L_x_229) ;  /* 0xfffffff4007c7947 */ /* 0x000fea000383ffff */
.L_x_203:
[----:B0-----:R0:W1:Y:S02]  /*a240*/  SYNCS.PHASECHK.TRANS64.TRYWAIT P0, [R9+URZ], R4 ;  /* 0x00000004090075a7 */ /* 0x001064000800017f */
[----:B-1----:R-:W-:Y:S05]  /*a250*/  @!P0 NANOSLEEP.SYNCS 0x989680 ;  /* 0x009896800000895d */ /* 0x002fea0003900000 */
[----:B------:R-:W1:Y:S02]  /*a260*/  @!P0 SYNCS.PHASECHK.TRANS64 P0, [R9+URZ], R4 ;  /* 0x00000004090085a7 */ /* 0x000e64000800007f */
[----:B-1----:R-:W-:Y:S05]  /*a270*/  @!P0 BRA `(.L_x_203) ;  /* 0xfffffffc00f08947 */ /* 0x002fea000383ffff */
[----:B------:R-:W-:Y:S05]  /*a280*/  BRA `(.L_x_230) ;  /* 0xfffffff4008c7947 */ /* 0x000fea000383ffff */
.L_x_204:
[----:B0-----:R0:W1:Y:S02]  /*a290*/  SYNCS.PHASECHK.TRANS64.TRYWAIT P0, [R6+URZ], R5 ;  /* 0x00000005060075a7 */ /* 0x001064000800017f */
[----:B-1----:R-:W-:Y:S05]  /*a2a0*/  @!P0 NANOSLEEP.SYNCS 0x989680 ;  /* 0x009896800000895d */ /* 0x002fea0003900000 */
[----:B------:R-:W1:Y:S02]  /*a2b0*/  @!P0 SYNCS.PHASECHK.TRANS64 P0, [R6+URZ], R5 ;  /* 0x00000005060085a7 */ /* 0x000e64000800007f */
[----:B-1----:R-:W-:Y:S05]  /*a2c0*/  @!P0 BRA `(.L_x_204) ;  /* 0xfffffffc00f08947 */ /* 0x002fea000383ffff */
[----:B------:R-:W-:Y:S05]  /*a2d0*/  BRA `(.L_x_231) ;  /* 0xfffffff4009c7947 */ /* 0x000fea000383ffff */
.L_x_205:
[----:B0-----:R0:W1:Y:S02]  /*a2e0*/  SYNCS.PHASECHK.TRANS64.TRYWAIT P0, [R9+URZ], R4 ;  /* 0x00000004090075a7 */ /* 0x001064000800017f */
[----:B-1----:R-:W-:Y:S05]  /*a2f0*/  @!P0 NANOSLEEP.SYNCS 0x989680 ;  /* 0x009896800000895d */ /* 0x002fea0003900000 */
[----:B------:R-:W1:Y:S02]  /*a300*/  @!P0 SYNCS.PHASECHK.TRANS64 P0, [R9+URZ], R4 ;  /* 0x00000004090085a7 */ /* 0x000e64000800007f */
[----:B-1----:R-:W-:Y:S05]  /*a310*/  @!P0 BRA `(.L_x_205) ;  /* 0xfffffffc00f08947 */ /* 0x002fea000383ffff */
[----:B------:R-:W-:Y:S05]  /*a320*/  BRA `(.L_x_232) ;  /* 0xfffffff400ac7947 */ /* 0x000fea000383ffff */
.L_x_206:
[----:B0-----:R0:W1:Y:S02]  /*a330*/  SYNCS.PHASECHK.TRANS64.TRYWAIT P0, [R6+URZ], R5 ;  /* 0x00000005060075a7 */ /* 0x001064000800017f */
[----:B-1----:R-:W-:Y:S05]  /*a340*/  @!P0 NANOSLEEP.SYNCS 0x989680 ;  /* 0x009896800000895d */ /* 0x002fea0003900000 */
[----:B------:R-:W1:Y:S02]  /*a350*/  @!P0 SYNCS.PHASECHK.TRANS64 P0, [R6+URZ], R5 ;  /* 0x00000005060085a7 */ /* 0x000e64000800007f */
[----:B-1----:R-:W-:Y:S05]  /*a360*/  @!P0 BRA `(.L_x_206) ;  /* 0xfffffffc00f08947 */ /* 0x002fea000383ffff */
[----:B------:R-:W-:Y:S05]  /*a370*/  BRA `(.L_x_233) ;  /* 0xfffffff400bc7947 */ /* 0x000fea000383ffff */
.L_x_207:
[----:B0-----:R0:W1:Y:S02]  /*a380*/  SYNCS.PHASECHK.TRANS64.TRYWAIT P0, [R9+URZ], R4 ;  /* 0x00000004090075a7 */ /* 0x001064000800017f */
[----:B-1----:R-:W-:Y:S05]  /*a390*/  @!P0 NANOSLEEP.SYNCS 0x989680 ;  /* 0x009896800000895d */ /* 0x002fea0003900000 */
[----:B------:R-:W1:Y:S02]  /*a3a0*/  @!P0 SYNCS.PHASECHK.TRANS64 P0, [R9+URZ], R4 ;  /* 0x00000004090085a7 */ /* 0x000e64000800007f */
[----:B-1----:R-:W-:Y:S05]  /*a3b0*/  @!P0 BRA `(.L_x_207) ;  /* 0xfffffffc00f08947 */ /* 0x002fea000383ffff */
[----:B------:R-:W-:Y:S05]  /*a3c0*/  BRA `(.L_x_234) ;  /* 0xfffffff400cc7947 */ /* 0x000fea000383ffff */
.L_x_208:
[----:B0-----:R0:W1:Y:S02]  /*a3d0*/  SYNCS.PHASECHK.TRANS64.TRYWAIT P0, [R6+URZ], R5 ;  /* 0x00000005060075a7 */ /* 0x001064000800017f */
[----:B-1----:R-:W-:Y:S05]  /*a3e0*/  @!P0 NANOSLEEP.SYNCS 0x989680 ;  /* 0x009896800000895d */ /* 0x002fea0003900000 */
[----:B------:R-:W1:Y:S02]  /*a3f0*/  @!P0 SYNCS.PHASECHK.TRANS64 P0, [R6+URZ], R5 ;  /* 0x00000005060085a7 */ /* 0x000e64000800007f */
[----:B-1----:R-:W-:Y:S05]  /*a400*/  @!P0 BRA `(.L_x_208) ;  /* 0xfffffffc00f08947 */ /* 0x002fea000383ffff */
[----:B------:R-:W-:Y:S05]  /*a410*/  BRA `(.L_x_235) ;  /* 0xfffffff400d47947 */ /* 0x000fea000383ffff */
.L_x_236:
[----:B------:R-:W-:-:S00]  /*a420*/  BRA `(.L_x_236) ;  /* 0xfffffffc00fc7947 */ /* 0x000fc0000383ffff */
[----:B------:R-:W-:-:S00]  /*a430*/  NOP ;  /* 0x0000000000007918 */ /* 0x000fc00000000000 */
        /* <DEDUP_REMOVED lines=12> */
.L_x_237:


//--------------------- .nv.shared._ZN7cutlass13device_kernelINS_4gemm6kernel13GemmUniversalIN4cute5tupleIJiiiiEEENS1_10collective13CollectiveMmaINS1_37MainloopSm90TmaGmmaWarpSpecializedFP8ILi18ENS5_IJNS4_1CILi2EEESB_NSA_ILi1EEEEEENS1_32KernelTmaWarpSpecializedPingpongEEENS5_IJNSA_ILi64EEENSA_ILi128EEESG_EEENS_12float_e4m3_tENS5_IJlSC_lEEESJ_SK_NS4_8TiledMMAINS4_8MMA_AtomIJNS4_4SM904GMMA31MMA_64x128x32_F32E4M3E4M3_SS_TNILNSO_7ScaleInE1ELSQ_1EEEEEENS4_6LayoutINS5_IJSC_SC_SC_EEENS5_IJNSA_ILi0EEESV_SV_EEEEENS5_IJNS4_10UnderscoreESY_SY_EEEEENS4_23SM90_TMA_LOAD_MULTICASTENS4_14ComposedLayoutINS4_7SwizzleILi2ELi4ELi3EEENS4_18smem_ptr_flag_bitsILi8EEENST_INS5_IJNSA_ILi8EEESG_EEENS5_IJSG_SC_EEEEEEEvNS4_8identityES11_S1B_vS1C_EENS_8epilogue10collective6detail29Sm90TmaWarpSpecializedAdapterINS1F_15DefaultEpilogueISJ_SK_SK_NS1E_6thread17LinearCombinationISJ_Li1EffLNS1J_9ScaleType4KindE0ELNS_15FloatRoundStyleE2ESJ_EENS1_15EpilogueDefaultEEEEEvvEEEEvNT_6ParamsE --------------------------
	.section	.nv.shared._ZN7cutlass13device_kernelINS_4gemm6kernel13GemmUniversalIN4cute5tupleIJiiiiEEENS1_10collective13CollectiveMmaINS1_37MainloopSm90TmaGmmaWarpSpecializedFP8ILi18ENS5_IJNS4_1CILi2EEESB_NSA_ILi1EEEEEENS1_32KernelTmaWarpSpecializedPingpongEEENS5_IJNSA_ILi64EEENSA_ILi128EEESG_EEENS_12float_e4m3_tENS5_IJlSC_lEEESJ_SK_NS4_8TiledMMAINS4_8MMA_AtomIJNS4_4SM904GMMA31MMA_64x128x32_F32E4M3E4M3_SS_TNILNSO_7ScaleInE1ELSQ_1EEEEEENS4_6LayoutINS5_IJSC_SC_SC_EEENS5_IJNSA_ILi0EEESV_SV_EEEEENS5_IJNS4_10UnderscoreESY_SY_EEEEENS4_23SM90_TMA_LOAD_MULTICASTENS4_14ComposedLayoutINS4_7SwizzleILi2ELi4ELi3EEENS4_18smem_ptr_flag_bitsILi8EEENST_INS5_IJNSA_ILi8EEESG_EEENS5_IJSG_SC_EEEEEEEvNS4_8identityES11_S1B_vS1C_EENS_8epilogue10collective6detail29Sm90TmaWarpSpecializedAdapterINS1F_15DefaultEpilogueISJ_SK_SK_NS1E_6thread17LinearCombinationISJ_Li1EffLNS1J_9ScaleType4KindE0ELNS_15FloatRoundStyleE2ESJ_EENS1_15EpilogueDefaultEEEEEvvEEEEvNT_6ParamsE,"aw",@nobits
	.sectionflags	@""
	.align	16
	.zero		1024


//--------------------- .nv.shared.reserved.0     --------------------------
	.section	.nv.shared.reserved.0,"aw",@nobits
	.weak		__nv_reservedSMEM_offset_0_alias
	.size		__nv_reservedSMEM_offset_0_alias, 0, 0
	.other		__nv_reservedSMEM_offset_0_alias,@"STO_CUDA_RESERVED_SHARED STV_DEFAULT"
__nv_reservedSMEM_offset_0_alias:
	.zero		0


//--------------------- .nv.global                --------------------------
	.section	.nv.global,"aw",@nobits
.nv.global:
	.type		_ZN40_INTERNAL_469b6252_4_k_cu_bbc61ad4_256664cute1_E,@object
	.size		_ZN40_INTERNAL_469b6252_4_k_cu_bbc61ad4_256664cute1_E,(_ZN40_INTERNAL_469b6252_4_k_cu_bbc61ad4_256664cuda3std3__45__cpo6cbeginE - _ZN40_INTERNAL_469b6252_4_k_cu_bbc61ad4_256664cute1_E)
_ZN40_INTERNAL_469b6252_4_k_cu_bbc61ad4_256664cute1_E:
	.zero		1
	.type		_ZN40_INTERNAL_469b6252_4_k_cu_bbc61ad4_256664cuda3std3__45__cpo6cbeginE,@object
	.size		_ZN40_INTERNAL_469b6252_4_k_cu_bbc61ad4_256664cuda3std3__45__cpo6cbeginE,(_ZN40_INTERNAL_469b6252_4_k_cu_bbc61ad4_256664cuda3std3__48in_placeE - _ZN40_INTERNAL_469b6252_4_k_cu_bbc61ad4_256664cuda3std3__45__cpo6cbeginE)
_ZN40_INTERNAL_469b6252_4_k_cu_bbc61ad4_256664cuda3std3__45__cpo6cbeginE:
	.zero		1
	.type		_ZN40_INTERNAL_469b6252_4_k_cu_bbc61ad4_256664cuda3std3__48in_placeE,@object
	.size		_ZN40_INTERNAL_469b6252_4_k_cu_bbc61ad4_256664cuda3std3__48in_placeE,(_ZN40_INTERNAL_469b6252_4_k_cu_bbc61ad4_256664cuda3std6ranges3__45__cpo9iter_moveE - _ZN40_INTERNAL_469b6252_4_k_cu_bbc61ad4_256664cuda3std3__48in_placeE)
_ZN40_INTERNAL_469b6252_4_k_cu_bbc61ad4_256664cuda3std3__48in_placeE:
	.zero		1
	.type		_ZN40_INTERNAL_469b6252_4_k_cu_bbc61ad4_256664cuda3std6ranges3__45__cpo9iter_moveE,@object
	.size		_ZN40_INTERNAL_469b6252_4_k_cu_bbc61ad4_256664cuda3std6ranges3__45__cpo9iter_moveE,(_ZN40_INTERNAL_469b6252_4_k_cu_bbc61ad4_256664cuda3std3__45__cpo5beginE - _ZN40_INTERNAL_469b6252_4_k_cu_bbc61ad4_256664cuda3std6ranges3__45__cpo9iter_moveE)
_ZN40_INTERNAL_469b6252_4_k_cu_bbc61ad4_256664cuda3std6ranges3__45__cpo9iter_moveE:
	.zero		1
	.type		_ZN40_INTERNAL_469b6252_4_k_cu_bbc61ad4_256664cuda3std3__45__cpo5beginE,@object
	.size		_ZN40_INTERNAL_469b6252_4_k_cu_bbc61ad4_256664cuda3std3__45__cpo5beginE,(_ZN40_INTERNAL_469b6252_4_k_cu_bbc61ad4_256664cuda3std3__442_GLOBAL__N__469b6252_4_k_cu_bbc61ad4_256666ignoreE - _ZN40_INTERNAL_469b6252_4_k_cu_bbc61ad4_256664cuda3std3__45__cpo5beginE)
_ZN40_INTERNAL_469b6252_4_k_cu_bbc61ad4_256664cuda3std3__45__cpo5beginE:
	.zero		1
	.type		_ZN40_INTERNAL_469b6252_4_k_cu_bbc61ad4_256664cuda3std3__442_GLOBAL__N__469b6252_4_k_cu_bbc61ad4_256666ignoreE,@object
	.size		_ZN40_INTERNAL_469b6252_4_k_cu_bbc61ad4_256664cuda3std3__442_GLOBAL__N__469b6252_4_k_cu_bbc61ad4_256666ignoreE,(_ZN40_INTERNAL_469b6252_4_k_cu_bbc61ad4_256664cute7productE - _ZN40_INTERNAL_469b6252_4_k_cu_bbc61ad4_256664cuda3std3__442_GLOBAL__N__469b6252_4_k_cu_bbc61ad4_256666ignoreE)
_ZN40_INTERNAL_469b6252_4_k_cu_bbc61ad4_256664cuda3std3__442_GLOBAL__N__469b6252_4_k_cu_bbc61ad4_256666ignoreE:
	.zero		1
	.type		_ZN40_INTERNAL_469b6252_4_k_cu_bbc61ad4_256664cute7productE,@object
	.size		_ZN40_INTERNAL_469b6252_4_k_cu_bbc61ad4_256664cute7productE,(_ZN40_INTERNAL_469b6252_4_k_cu_bbc61ad4_256664cuda3std3__45__cpo3endE - _ZN40_INTERNAL_469b6252_4_k_cu_bbc61ad4_256664cute7productE)
_ZN40_INTERNAL_469b6252_4_k_cu_bbc61ad4_256664cute7productE:
	.zero		1
	.type		_ZN40_INTERNAL_469b6252_4_k_cu_bbc61ad4_256664cuda3std3__45__cpo3endE,@object
	.size		_ZN40_INTERNAL_469b6252_4_k_cu_bbc61ad4_256664cuda3std3__45__cpo3endE,(_ZN40_INTERNAL_469b6252_4_k_cu_bbc61ad4_256664cuda3std3__419piecewise_constructE - _ZN40_INTERNAL_469b6252_4_k_cu_bbc61ad4_256664cuda3std3__45__cpo3endE)
_ZN40_INTERNAL_469b6252_4_k_cu_bbc61ad4_256664cuda3std3__45__cpo3endE:
	.zero		1
	.type		_ZN40_INTERNAL_469b6252_4_k_cu_bbc61ad4_256664cuda3std3__419piecewise_constructE,@object
	.size		_ZN40_INTERNAL_469b6252_4_k_cu_bbc61ad4_256664cuda3std3__419piecewise_constructE,(_ZN40_INTERNAL_469b6252_4_k_cu_bbc61ad4_256664cuda3std3__45__cpo4cendE - _ZN40_INTERNAL_469b6252_4_k_cu_bbc61ad4_256664cuda3std3__419piecewise_constructE)
_ZN40_INTERNAL_469b6252_4_k_cu_bbc61ad4_256664cuda3std3__419piecewise_constructE:
	.zero		1
	.type		_ZN40_INTERNAL_469b6252_4_k_cu_bbc61ad4_256664cuda3std3__45__cpo4cendE,@object
	.size		_ZN40_INTERNAL_469b6252_4_k_cu_bbc61ad4_256664cuda3std3__45__cpo4cendE,(_ZN40_INTERNAL_469b6252_4_k_cu_bbc61ad4_256664cuda3std6ranges3__45__cpo4swapE - _ZN40_INTERNAL_469b6252_4_k_cu_bbc61ad4_256664cuda3std3__45__cpo4cendE)
_ZN40_INTERNAL_469b6252_4_k_cu_bbc61ad4_256664cuda3std3__45__cpo4cendE:
	.zero		1
	.type		_ZN40_INTERNAL_469b6252_4_k_cu_bbc61ad4_256664cuda3std6ranges3__45__cpo4swapE,@object
	.size		_ZN40_INTERNAL_469b6252_4_k_cu_bbc61ad4_256664cuda3std6ranges3__45__cpo4swapE,(.L_7 - _ZN40_INTERNAL_469b6252_4_k_cu_bbc61ad4_256664cuda3std6ranges3__45__cpo4swapE)
_ZN40_INTERNAL_469b6252_4_k_cu_bbc61ad4_256664cuda3std6ranges3__45__cpo4swapE:
	.zero		1
.L_7:


//--------------------- .nv.constant0._ZN7cutlass13device_kernelINS_4gemm6kernel13GemmUniversalIN4cute5tupleIJiiiiEEENS1_10collective13CollectiveMmaINS1_37MainloopSm90TmaGmmaWarpSpecializedFP8ILi18ENS5_IJNS4_1CILi2EEESB_NSA_ILi1EEEEEENS1_32KernelTmaWarpSpecializedPingpongEEENS5_IJNSA_ILi64EEENSA_ILi128EEESG_EEENS_12float_e4m3_tENS5_IJlSC_lEEESJ_SK_NS4_8TiledMMAINS4_8MMA_AtomIJNS4_4SM904GMMA31MMA_64x128x32_F32E4M3E4M3_SS_TNILNSO_7ScaleInE1ELSQ_1EEEEEENS4_6LayoutINS5_IJSC_SC_SC_EEENS5_IJNSA_ILi0EEESV_SV_EEEEENS5_IJNS4_10UnderscoreESY_SY_EEEEENS4_23SM90_TMA_LOAD_MULTICASTENS4_14ComposedLayoutINS4_7SwizzleILi2ELi4ELi3EEENS4_18smem_ptr_flag_bitsILi8EEENST_INS5_IJNSA_ILi8EEESG_EEENS5_IJSG_SC_EEEEEEEvNS4_8identityES11_S1B_vS1C_EENS_8epilogue10collective6detail29Sm90TmaWarpSpecializedAdapterINS1F_15DefaultEpilogueISJ_SK_SK_NS1E_6thread17LinearCombinationISJ_Li1EffLNS1J_9ScaleType4KindE0ELNS_15FloatRoundStyleE2ESJ_EENS1_15EpilogueDefaultEEEEEvvEEEEvNT_6ParamsE --------------------------
	.section	.nv.constant0._ZN7cutlass13device_kernelINS_4gemm6kernel13GemmUniversalIN4cute5tupleIJiiiiEEENS1_10collective13CollectiveMmaINS1_37MainloopSm90TmaGmmaWarpSpecializedFP8ILi18ENS5_IJNS4_1CILi2EEESB_NSA_ILi1EEEEEENS1_32KernelTmaWarpSpecializedPingpongEEENS5_IJNSA_ILi64EEENSA_ILi128EEESG_EEENS_12float_e4m3_tENS5_IJlSC_lEEESJ_SK_NS4_8TiledMMAINS4_8MMA_AtomIJNS4_4SM904GMMA31MMA_64x128x32_F32E4M3E4M3_SS_TNILNSO_7ScaleInE1ELSQ_1EEEEEENS4_6LayoutINS5_IJSC_SC_SC_EEENS5_IJNSA_ILi0EEESV_SV_EEEEENS5_IJNS4_10UnderscoreESY_SY_EEEEENS4_23SM90_TMA_LOAD_MULTICASTENS4_14ComposedLayoutINS4_7SwizzleILi2ELi4ELi3EEENS4_18smem_ptr_flag_bitsILi8EEENST_INS5_IJNSA_ILi8EEESG_EEENS5_IJSG_SC_EEEEEEEvNS4_8identityES11_S1B_vS1C_EENS_8epilogue10collective6detail29Sm90TmaWarpSpecializedAdapterINS1F_15DefaultEpilogueISJ_SK_SK_NS1E_6thread17LinearCombinationISJ_Li1EffLNS1J_9ScaleType4KindE0ELNS_15FloatRoundStyleE2ESJ_EENS1_15EpilogueDefaultEEEEEvvEEEEvNT_6ParamsE,"a",@progbits
	.sectionflags	@""
	.align	4
.nv.constant0._ZN7cutlass13device_kernelINS_4gemm6kernel13GemmUniversalIN4cute5tupleIJiiiiEEENS1_10collective13CollectiveMmaINS1_37MainloopSm90TmaGmmaWarpSpecializedFP8ILi18ENS5_IJNS4_1CILi2EEESB_NSA_ILi1EEEEEENS1_32KernelTmaWarpSpecializedPingpongEEENS5_IJNSA_ILi64EEENSA_ILi128EEESG_EEENS_12float_e4m3_tENS5_IJlSC_lEEESJ_SK_NS4_8TiledMMAINS4_8MMA_AtomIJNS4_4SM904GMMA31MMA_64x128x32_F32E4M3E4M3_SS_TNILNSO_7ScaleInE1ELSQ_1EEEEEENS4_6LayoutINS5_IJSC_SC_SC_EEENS5_IJNSA_ILi0EEESV_SV_EEEEENS5_IJNS4_10UnderscoreESY_SY_EEEEENS4_23SM90_TMA_LOAD_MULTICASTENS4_14ComposedLayoutINS4_7SwizzleILi2ELi4ELi3EEENS4_18smem_ptr_flag_bitsILi8EEENST_INS5_IJNSA_ILi8EEESG_EEENS5_IJSG_SC_EEEEEEEvNS4_8identityES11_S1B_vS1C_EENS_8epilogue10collective6detail29Sm90TmaWarpSpecializedAdapterINS1F_15DefaultEpilogueISJ_SK_SK_NS1E_6thread17LinearCombinationISJ_Li1EffLNS1J_9ScaleType4KindE0ELNS_15FloatRoundStyleE2ESJ_EENS1_15EpilogueDefaultEEEEEvvEEEEvNT_6ParamsE:
	.zero		1664


//--------------------- SYMBOLS --------------------------

	.type		.nv.reservedSmem.offset0,@object
	.size		.nv.reservedSmem.offset0,0x4
